	.target	sm_90a

	.elftype	@"ET_EXEC"


//--------------------- .note.nv.tkinfo           --------------------------
	.section	.note.nv.tkinfo,"",@"SHT_NOTE"
	.sectionflags	@"SHF_NOTE_NV_TKINFO"
	.tkinfo
        /*0018*/ 	.word	0x00000002
        /*0030*/ 	.string	""
        /*0030*/ 	.string	"ptxas"
        /*0030*/ 	.string	"Cuda compilation tools, release 13.0, V13.0.88"
        /*0030*/ 	.string	"Build cuda_13.0.r13.0/compiler.36424714_0"
        /*0030*/ 	.string	"-arch sm_90a -m 64 "



//--------------------- .note.nv.cuinfo           --------------------------
	.section	.note.nv.cuinfo,"",@"SHT_NOTE"
	.sectionflags	@"SHF_NOTE_NV_CUINFO"
        /*0018*/ 	.short	0x0002
        /*001a*/ 	.short	0x005a
        /*001c*/ 	.short	0x0082
	.zero		2


//--------------------- .nv.info                  --------------------------
	.section	.nv.info,"",@"SHT_CUDA_INFO"
	.align	4


	//----- nvinfo : EIATTR_REGCOUNT
	.align		4
        /*0000*/ 	.byte	0x04, 0x2f
        /*0002*/ 	.short	(.L_15 - .L_14)
	.align		4
.L_14:
        /*0004*/ 	.word	index@(_ZN7cutlass13device_kernelINS_4gemm6kernel13GemmUniversalIN4cute5tupleIJiiiiEEENS1_10collective13CollectiveMmaINS1_34MainloopSm90TmaGmmaWarpSpecializedILi5ENS5_IJNS4_1CILi1EEESB_SB_EEENS1_32KernelTmaWarpSpecializedPingpongEEENS5_IJNSA_ILi64EEENSA_ILi128EEESF_EEEfNS5_IJlSB_lEEEfSI_NS4_8TiledMMAINS4_8MMA_AtomIJNS4_4SM904GMMA30MMA_64x128x8_F32TF32TF32_SS_TNILNSM_7ScaleInE1ELSO_1EEEEEENS4_6LayoutISC_NS5_IJNSA_ILi0EEESS_SS_EEEEENS5_IJNS4_10UnderscoreESV_SV_EEEEENS4_13SM90_TMA_LOADENS4_14ComposedLayoutINS4_7SwizzleILi3ELi4ELi3EEENS4_18smem_ptr_flag_bitsILi32EEENSR_INS5_IJNSA_ILi8EEENSA_ILi32EEEEEENS5_IJS15_SB_EEEEEEEvNS4_8identityESY_S19_vS1A_EENS_8epilogue10collective6detail29Sm90TmaWarpSpecializedAdapterINS1D_15DefaultEpilogueIfSI_SI_NS1C_6thread17LinearCombinationIfLi1EffLNS1H_9ScaleType4KindE0ELNS_15FloatRoundStyleE2EfEENS1_15EpilogueDefaultEEEEEvvEEEEvNT_6ParamsE)
        /*0008*/ 	.word	0x000000a8


	//----- nvinfo : EIATTR_FRAME_SIZE
	.align		4
.L_15:
        /*000c*/ 	.byte	0x04, 0x11
        /*000e*/ 	.short	(.L_17 - .L_16)
	.align		4
.L_16:
        /*0010*/ 	.word	index@(_ZN7cutlass13device_kernelINS_4gemm6kernel13GemmUniversalIN4cute5tupleIJiiiiEEENS1_10collective13CollectiveMmaINS1_34MainloopSm90TmaGmmaWarpSpecializedILi5ENS5_IJNS4_1CILi1EEESB_SB_EEENS1_32KernelTmaWarpSpecializedPingpongEEENS5_IJNSA_ILi64EEENSA_ILi128EEESF_EEEfNS5_IJlSB_lEEEfSI_NS4_8TiledMMAINS4_8MMA_AtomIJNS4_4SM904GMMA30MMA_64x128x8_F32TF32TF32_SS_TNILNSM_7ScaleInE1ELSO_1EEEEEENS4_6LayoutISC_NS5_IJNSA_ILi0EEESS_SS_EEEEENS5_IJNS4_10UnderscoreESV_SV_EEEEENS4_13SM90_TMA_LOADENS4_14ComposedLayoutINS4_7SwizzleILi3ELi4ELi3EEENS4_18smem_ptr_flag_bitsILi32EEENSR_INS5_IJNSA_ILi8EEENSA_ILi32EEEEEENS5_IJS15_SB_EEEEEEEvNS4_8identityESY_S19_vS1A_EENS_8epilogue10collective6detail29Sm90TmaWarpSpecializedAdapterINS1D_15DefaultEpilogueIfSI_SI_NS1C_6thread17LinearCombinationIfLi1EffLNS1H_9ScaleType4KindE0ELNS_15FloatRoundStyleE2EfEENS1_15EpilogueDefaultEEEEEvvEEEEvNT_6ParamsE)
        /*0014*/ 	.word	0x00000008


	//----- nvinfo : EIATTR_MIN_STACK_SIZE
	.align		4
.L_17:
        /*0018*/ 	.byte	0x04, 0x12
        /*001a*/ 	.short	(.L_19 - .L_18)
	.align		4
.L_18:
        /*001c*/ 	.word	index@(_ZN7cutlass13device_kernelINS_4gemm6kernel13GemmUniversalIN4cute5tupleIJiiiiEEENS1_10collective13CollectiveMmaINS1_34MainloopSm90TmaGmmaWarpSpecializedILi5ENS5_IJNS4_1CILi1EEESB_SB_EEENS1_32KernelTmaWarpSpecializedPingpongEEENS5_IJNSA_ILi64EEENSA_ILi128EEESF_EEEfNS5_IJlSB_lEEEfSI_NS4_8TiledMMAINS4_8MMA_AtomIJNS4_4SM904GMMA30MMA_64x128x8_F32TF32TF32_SS_TNILNSM_7ScaleInE1ELSO_1EEEEEENS4_6LayoutISC_NS5_IJNSA_ILi0EEESS_SS_EEEEENS5_IJNS4_10UnderscoreESV_SV_EEEEENS4_13SM90_TMA_LOADENS4_14ComposedLayoutINS4_7SwizzleILi3ELi4ELi3EEENS4_18smem_ptr_flag_bitsILi32EEENSR_INS5_IJNSA_ILi8EEENSA_ILi32EEEEEENS5_IJS15_SB_EEEEEEEvNS4_8identityESY_S19_vS1A_EENS_8epilogue10collective6detail29Sm90TmaWarpSpecializedAdapterINS1D_15DefaultEpilogueIfSI_SI_NS1C_6thread17LinearCombinationIfLi1EffLNS1H_9ScaleType4KindE0ELNS_15FloatRoundStyleE2EfEENS1_15EpilogueDefaultEEEEEvvEEEEvNT_6ParamsE)
        /*0020*/ 	.word	0x00000008
.L_19:


//--------------------- .nv.compat                --------------------------
	.section	.nv.compat,"",@"SHT_CUDA_COMPAT_INFO"
	.align	4
        /*0000*/ 	.byte	0x02, 0x09, 0x01, 0x00, 0x02, 0x02, 0x04, 0x00, 0x02, 0x05, 0x05, 0x00, 0x03, 0x07, 0x01, 0x01
        /*0010*/ 	.byte	0x02, 0x03, 0x01, 0x00, 0x02, 0x06, 0x01, 0x00, 0x04, 0x0b, 0x08, 0x00, 0x00, 0x00, 0x00, 0x00
        /*0020*/ 	.byte	0x00, 0x00, 0x00, 0x00


//--------------------- .nv.info._ZN7cutlass13device_kernelINS_4gemm6kernel13GemmUniversalIN4cute5tupleIJiiiiEEENS1_10collective13CollectiveMmaINS1_34MainloopSm90TmaGmmaWarpSpecializedILi5ENS5_IJNS4_1CILi1EEESB_SB_EEENS1_32KernelTmaWarpSpecializedPingpongEEENS5_IJNSA_ILi64EEENSA_ILi128EEESF_EEEfNS5_IJlSB_lEEEfSI_NS4_8TiledMMAINS4_8MMA_AtomIJNS4_4SM904GMMA30MMA_64x128x8_F32TF32TF32_SS_TNILNSM_7ScaleInE1ELSO_1EEEEEENS4_6LayoutISC_NS5_IJNSA_ILi0EEESS_SS_EEEEENS5_IJNS4_10UnderscoreESV_SV_EEEEENS4_13SM90_TMA_LOADENS4_14ComposedLayoutINS4_7SwizzleILi3ELi4ELi3EEENS4_18smem_ptr_flag_bitsILi32EEENSR_INS5_IJNSA_ILi8EEENSA_ILi32EEEEEENS5_IJS15_SB_EEEEEEEvNS4_8identityESY_S19_vS1A_EENS_8epilogue10collective6detail29Sm90TmaWarpSpecializedAdapterINS1D_15DefaultEpilogueIfSI_SI_NS1C_6thread17LinearCombinationIfLi1EffLNS1H_9ScaleType4KindE0ELNS_15FloatRoundStyleE2EfEENS1_15EpilogueDefaultEEEEEvvEEEEvNT_6ParamsE --------------------------
	.section	.nv.info._ZN7cutlass13device_kernelINS_4gemm6kernel13GemmUniversalIN4cute5tupleIJiiiiEEENS1_10collective13CollectiveMmaINS1_34MainloopSm90TmaGmmaWarpSpecializedILi5ENS5_IJNS4_1CILi1EEESB_SB_EEENS1_32KernelTmaWarpSpecializedPingpongEEENS5_IJNSA_ILi64EEENSA_ILi128EEESF_EEEfNS5_IJlSB_lEEEfSI_NS4_8TiledMMAINS4_8MMA_AtomIJNS4_4SM904GMMA30MMA_64x128x8_F32TF32TF32_SS_TNILNSM_7ScaleInE1ELSO_1EEEEEENS4_6LayoutISC_NS5_IJNSA_ILi0EEESS_SS_EEEEENS5_IJNS4_10UnderscoreESV_SV_EEEEENS4_13SM90_TMA_LOADENS4_14ComposedLayoutINS4_7SwizzleILi3ELi4ELi3EEENS4_18smem_ptr_flag_bitsILi32EEENSR_INS5_IJNSA_ILi8EEENSA_ILi32EEEEEENS5_IJS15_SB_EEEEEEEvNS4_8identityESY_S19_vS1A_EENS_8epilogue10collective6detail29Sm90TmaWarpSpecializedAdapterINS1D_15DefaultEpilogueIfSI_SI_NS1C_6thread17LinearCombinationIfLi1EffLNS1H_9ScaleType4KindE0ELNS_15FloatRoundStyleE2EfEENS1_15EpilogueDefaultEEEEEvvEEEEvNT_6ParamsE,"",@"SHT_CUDA_INFO"
	.sectionflags	@""
	.align	4


	//----- nvinfo : EIATTR_CUDA_API_VERSION
	.align		4
        /*0000*/ 	.byte	0x04, 0x37
        /*0002*/ 	.short	(.L_21 - .L_20)
.L_20:
        /*0004*/ 	.word	0x00000082


	//----- nvinfo : EIATTR_KPARAM_INFO
	.align		4
.L_21:
        /*0008*/ 	.byte	0x04, 0x17
        /*000a*/ 	.short	(.L_23 - .L_22)
.L_22:
        /*000c*/ 	.word	0x00000000
        /*0010*/ 	.short	0x0000
        /*0012*/ 	.short	0x0070
        /*0014*/ 	.byte	0x00, 0xf0, 0x01, 0x10


	//----- nvinfo : EIATTR_SPARSE_MMA_MASK
	.align		4
.L_23:
        /*0018*/ 	.byte	0x03, 0x50
        /*001a*/ 	.short	0x0000


	//----- nvinfo : EIATTR_MAXREG_COUNT
	.align		4
        /*001c*/ 	.byte	0x03, 0x1b
        /*001e*/ 	.short	0x00a8


	//----- nvinfo : EIATTR_NUM_BARRIERS
	.align		4
        /*0020*/ 	.byte	0x02, 0x4c
        /*0022*/ 	.byte	0x01
	.zero		1


	//----- nvinfo : EIATTR_EXTERNS
	.align		4
        /*0024*/ 	.byte	0x04, 0x0f
        /*0026*/ 	.short	(.L_25 - .L_24)


	//   ....[0]....
	.align		4
.L_24:
        /*0028*/ 	.word	index@(__assertfail)


	//----- nvinfo : EIATTR_ANNOTATIONS
	.align		4
.L_25:
        /*002c*/ 	.byte	0x04, 0x55
        /*002e*/ 	.short	(.L_27 - .L_26)


	//   ....[0]....
.L_26:
        /*0030*/ 	.word	0x00000001
        /*0034*/ 	.byte	0xf0, 0x0a, 0x00, 0x00, 0x01, 0x00, 0x00, 0x00, 0x10, 0x12, 0x00, 0x00, 0x01, 0x00, 0x00, 0x00
        /*0044*/ 	.byte	0x30, 0x58, 0x00, 0x00, 0x01, 0x00, 0x00, 0x00, 0xb0, 0x64, 0x00, 0x00


	//----- nvinfo : EIATTR_MERCURY_ISA_VERSION
	.align		4
.L_27:
        /*0050*/ 	.byte	0x03, 0x5f
        /*0052*/ 	.short	0x0101


	//----- nvinfo : EIATTR_INT_WARP_WIDE_INSTR_OFFSETS
	.align		4
        /*0054*/ 	.byte	0x04, 0x31
        /*0056*/ 	.short	(.L_29 - .L_28)


	//   ....[0]....
.L_28:
        /*0058*/ 	.word	0x00000410


	//   ....[1]....
        /*005c*/ 	.word	0x00000430


	//   ....[2]....
        /*0060*/ 	.word	0x000004b0


	//   ....[3]....
        /*0064*/ 	.word	0x000004c0


	//   ....[4]....
        /*0068*/ 	.word	0x000004d0


	//   ....[5]....
        /*006c*/ 	.word	0x000004f0


	//   ....[6]....
        /*0070*/ 	.word	0x00000580


	//   ....[7]....
        /*0074*/ 	.word	0x000005a0


	//----- nvinfo : EIATTR_COOP_GROUP_MASK_REGIDS
	.align		4
.L_29:
        /*0078*/ 	.byte	0x04, 0x29
        /*007a*/ 	.short	(.L_31 - .L_30)


	//   ....[0]....
.L_30:
        /*007c*/ 	.word	0xffffffff


	//   ....[1]....
        /*0080*/ 	.word	0xffffffff


	//   ....[2]....
        /*0084*/ 	.word	0xffffffff


	//   ....[3]....
        /*0088*/ 	.word	0xffffffff


	//   ....[4]....
        /*008c*/ 	.word	0xffffffff


	//   ....[5]....
        /*0090*/ 	.word	0xffffffff


	//----- nvinfo : EIATTR_COOP_GROUP_INSTR_OFFSETS
	.align		4
.L_31:
        /*0094*/ 	.byte	0x04, 0x28
        /*0096*/ 	.short	(.L_33 - .L_32)


	//   ....[0]....
.L_32:
        /*0098*/ 	.word	0x00000070


	//   ....[1]....
        /*009c*/ 	.word	0x00000080


	//   ....[2]....
        /*00a0*/ 	.word	0x00000140


	//   ....[3]....
        /*00a4*/ 	.word	0x000002f0


	//   ....[4]....
        /*00a8*/ 	.word	0x00000330


	//   ....[5]....
        /*00ac*/ 	.word	0x00000370


	//----- nvinfo : EIATTR_REG_RECONFIG
	.align		4
.L_33:
        /*00b0*/ 	.byte	0x01, 0x54
	.zero		2


	//----- nvinfo : EIATTR_SYSCALL_OFFSETS
	.align		4
        /*00b4*/ 	.byte	0x04, 0x46
        /*00b6*/ 	.short	(.L_35 - .L_34)


	//   ....[0]....
.L_34:
        /*00b8*/ 	.word	0x00001690


	//----- nvinfo : EIATTR_MBARRIER_INSTR_OFFSETS
	.align		4
.L_35:
        /*00bc*/ 	.byte	0x04, 0x39
        /*00be*/ 	.short	(.L_37 - .L_36)


	//   ....[0]....
.L_36:
        /*00c0*/ 	.word	0x00000240
        /*00c4*/ 	.word	0x000000ff
        /*00c8*/ 	.word	0x00000000
        /*00cc*/ 	.short	0x0100
        /*00ce*/ 	.byte	0x08
	.zero		1


	//   ....[1]....
        /*00d0*/ 	.word	0x00000250
        /*00d4*/ 	.word	0x000000ff
        /*00d8*/ 	.word	0x00000028
        /*00dc*/ 	.short	0x0100
        /*00de*/ 	.byte	0x08
	.zero		1


	//   ....[2]....
        /*00e0*/ 	.word	0x00000260
        /*00e4*/ 	.word	0x000000ff
        /*00e8*/ 	.word	0x00000008
        /*00ec*/ 	.short	0x0100
        /*00ee*/ 	.byte	0x08
	.zero		1


	//   ....[3]....
        /*00f0*/ 	.word	0x00000270
        /*00f4*/ 	.word	0x000000ff
        /*00f8*/ 	.word	0x00000030
        /*00fc*/ 	.short	0x0100
        /*00fe*/ 	.byte	0x08
	.zero		1


	//   ....[4]....
        /*0100*/ 	.word	0x00000280
        /*0104*/ 	.word	0x000000ff
        /*0108*/ 	.word	0x00000010
        /*010c*/ 	.short	0x0100
        /*010e*/ 	.byte	0x08
	.zero		1


	//   ....[5]....
        /*0110*/ 	.word	0x00000290
        /*0114*/ 	.word	0x000000ff
        /*0118*/ 	.word	0x00000038
        /*011c*/ 	.short	0x0100
        /*011e*/ 	.byte	0x08
	.zero		1


	//   ....[6]....
        /*0120*/ 	.word	0x000002a0
        /*0124*/ 	.word	0x000000ff
        /*0128*/ 	.word	0x00000018
        /*012c*/ 	.short	0x0100
        /*012e*/ 	.byte	0x08
	.zero		1


	//   ....[7]....
        /*0130*/ 	.word	0x000002b0
        /*0134*/ 	.word	0x000000ff
        /*0138*/ 	.word	0x00000040
        /*013c*/ 	.short	0x0100
        /*013e*/ 	.byte	0x08
	.zero		1


	//   ....[8]....
        /*0140*/ 	.word	0x000002c0
        /*0144*/ 	.word	0x000000ff
        /*0148*/ 	.word	0x00000020
        /*014c*/ 	.short	0x0100
        /*014e*/ 	.byte	0x08
	.zero		1


	//   ....[9]....
        /*0150*/ 	.word	0x000002d0
        /*0154*/ 	.word	0x000000ff
        /*0158*/ 	.word	0x00000048
        /*015c*/ 	.short	0x0100
        /*015e*/ 	.byte	0x08
	.zero		1


	//   ....[10]....
        /*0160*/ 	.word	0x000005e0
        /*0164*/ 	.word	0x000000ff
        /*0168*/ 	.word	0x00000080
        /*016c*/ 	.short	0x0100
        /*016e*/ 	.byte	0x08
	.zero		1


	//   ....[11]....
        /*0170*/ 	.word	0x00000650
        /*0174*/ 	.word	0x000000ff
        /*0178*/ 	.word	0x00000088
        /*017c*/ 	.short	0x0100
        /*017e*/ 	.byte	0x08
	.zero		1


	//   ....[12]....
        /*0180*/ 	.word	0x00000670
        /*0184*/ 	.word	0x000000ff
        /*0188*/ 	.word	0x00000060
        /*018c*/ 	.short	0x0100
        /*018e*/ 	.byte	0x09
	.zero		1


	//   ....[13]....
        /*0190*/ 	.word	0x00000680
        /*0194*/ 	.word	0x000000ff
        /*0198*/ 	.word	0x00000068
        /*019c*/ 	.short	0x0100
        /*019e*/ 	.byte	0x09
	.zero		1


	//   ....[14]....
        /*01a0*/ 	.word	0x00000690
        /*01a4*/ 	.word	0x000000ff
        /*01a8*/ 	.word	0x00000070
        /*01ac*/ 	.short	0x0100
        /*01ae*/ 	.byte	0x09
	.zero		1


	//   ....[15]....
        /*01b0*/ 	.word	0x000006a0
        /*01b4*/ 	.word	0x000000ff
        /*01b8*/ 	.word	0x00000078
        /*01bc*/ 	.short	0x0100
        /*01be*/ 	.byte	0x09
	.zero		1


	//   ....[16]....
        /*01c0*/ 	.word	0x00001550
        /*01c4*/ 	.word	0x000000ff
        /*01c8*/ 	.word	0xfffffff8
        /*01cc*/ 	.short	0x010a
        /*01ce*/ 	.byte	0x2b
	.zero		1


	//   ....[17]....
        /*01d0*/ 	.word	0x00001710
        /*01d4*/ 	.word	0x00000003
        /*01d8*/ 	.word	0x00000000
        /*01dc*/ 	.short	0x010a
        /*01de*/ 	.byte	0x3f
	.zero		1


	//   ....[18]....
        /*01e0*/ 	.word	0x00001770
        /*01e4*/ 	.word	0x00000003
        /*01e8*/ 	.word	0x00000000
        /*01ec*/ 	.short	0x010a
        /*01ee*/ 	.byte	0x3f
	.zero		1


	//   ....[19]....
        /*01f0*/ 	.word	0x00001c90
        /*01f4*/ 	.word	0x000000ff
        /*01f8*/ 	.word	0x00000000
        /*01fc*/ 	.short	0x010a
        /*01fe*/ 	.byte	0x08
	.zero		1


	//   ....[20]....
        /*0200*/ 	.word	0x00001cd0
        /*0204*/ 	.word	0x000000ff
        /*0208*/ 	.word	0x00000000
        /*020c*/ 	.short	0x010a
        /*020e*/ 	.byte	0x08
	.zero		1


	//   ....[21]....
        /*0210*/ 	.word	0x000020f0
        /*0214*/ 	.word	0x000000ff
        /*0218*/ 	.word	0x00000000
        /*021c*/ 	.short	0x0101
        /*021e*/ 	.byte	0x08
	.zero		1


	//   ....[22]....
        /*0220*/ 	.word	0x000021f0
        /*0224*/ 	.word	0x00000003
        /*0228*/ 	.word	0x00000000
        /*022c*/ 	.short	0x0101
        /*022e*/ 	.byte	0x2e
	.zero		1


	//   ....[23]....
        /*0230*/ 	.word	0x000022c0
        /*0234*/ 	.word	0x000000ff
        /*0238*/ 	.word	0x00000000
        /*023c*/ 	.short	0x0101
        /*023e*/ 	.byte	0x06
	.zero		1


	//   ....[24]....
        /*0240*/ 	.word	0x00002330
        /*0244*/ 	.word	0x000000ff
        /*0248*/ 	.word	0x00000008
        /*024c*/ 	.short	0x010a
        /*024e*/ 	.byte	0x2b
	.zero		1


	//   ....[25]....
        /*0250*/ 	.word	0x00005870
        /*0254*/ 	.word	0x00000000
        /*0258*/ 	.word	0x00000000
        /*025c*/ 	.short	0x0101
        /*025e*/ 	.byte	0x2e
	.zero		1


	//   ....[26]....
        /*0260*/ 	.word	0x00006160
        /*0264*/ 	.word	0x0000000b
        /*0268*/ 	.word	0x00000028
        /*026c*/ 	.short	0x010a
        /*026e*/ 	.byte	0x3f
	.zero		1


	//   ....[27]....
        /*0270*/ 	.word	0x000065e0
        /*0274*/ 	.word	0x00000006
        /*0278*/ 	.word	0x00000088
        /*027c*/ 	.short	0x0101
        /*027e*/ 	.byte	0x3f
	.zero		1


	//   ....[28]....
        /*0280*/ 	.word	0x00006d00
        /*0284*/ 	.word	0x00000007
        /*0288*/ 	.word	0x00000000
        /*028c*/ 	.short	0x010a
        /*028e*/ 	.byte	0x3f
	.zero		1


	//   ....[29]....
        /*0290*/ 	.word	0x00006d80
        /*0294*/ 	.word	0x00000006
        /*0298*/ 	.word	0x00000000
        /*029c*/ 	.short	0x010a
        /*029e*/ 	.byte	0x3f
	.zero		1


	//   ....[30]....
        /*02a0*/ 	.word	0x00006e10
        /*02a4*/ 	.word	0x00000007
        /*02a8*/ 	.word	0x00000000
        /*02ac*/ 	.short	0x010a
        /*02ae*/ 	.byte	0x3f
	.zero		1


	//   ....[31]....
        /*02b0*/ 	.word	0x00006ea0
        /*02b4*/ 	.word	0x00000006
        /*02b8*/ 	.word	0x00000000
        /*02bc*/ 	.short	0x010a
        /*02be*/ 	.byte	0x3f
	.zero		1


	//   ....[32]....
        /*02c0*/ 	.word	0x00006f30
        /*02c4*/ 	.word	0x00000005
        /*02c8*/ 	.word	0x00000000
        /*02cc*/ 	.short	0x010a
        /*02ce*/ 	.byte	0x3f
	.zero		1


	//   ....[33]....
        /*02d0*/ 	.word	0x00006fa0
        /*02d4*/ 	.word	0x00000003
        /*02d8*/ 	.word	0xfffffff8
        /*02dc*/ 	.short	0x010a
        /*02de*/ 	.byte	0x3f
	.zero		1


	//   ....[34]....
        /*02e0*/ 	.word	0x00006ff0
        /*02e4*/ 	.word	0x00000003
        /*02e8*/ 	.word	0x00000000
        /*02ec*/ 	.short	0x010a
        /*02ee*/ 	.byte	0x3f
	.zero		1


	//   ....[35]....
        /*02f0*/ 	.word	0x00007050
        /*02f4*/ 	.word	0x00000004
        /*02f8*/ 	.word	0x00000000
        /*02fc*/ 	.short	0x010a
        /*02fe*/ 	.byte	0x3f
	.zero		1


	//   ....[36]....
        /*0300*/ 	.word	0x000070b0
        /*0304*/ 	.word	0x00000003
        /*0308*/ 	.word	0x00000008
        /*030c*/ 	.short	0x010a
        /*030e*/ 	.byte	0x3f
	.zero		1


	//   ....[37]....
        /*0310*/ 	.word	0x00007180
        /*0314*/ 	.word	0x0000000b
        /*0318*/ 	.word	0x00000028
        /*031c*/ 	.short	0x010a
        /*031e*/ 	.byte	0x3f
	.zero		1


	//   ....[38]....
        /*0320*/ 	.word	0x00007250
        /*0324*/ 	.word	0x00000007
        /*0328*/ 	.word	0x00000000
        /*032c*/ 	.short	0x010a
        /*032e*/ 	.byte	0x3f
	.zero		1


	//   ....[39]....
        /*0330*/ 	.word	0x000072a0
        /*0334*/ 	.word	0x00000006
        /*0338*/ 	.word	0x00000000
        /*033c*/ 	.short	0x010a
        /*033e*/ 	.byte	0x3f
	.zero		1


	//   ....[40]....
        /*0340*/ 	.word	0x000072f0
        /*0344*/ 	.word	0x00000007
        /*0348*/ 	.word	0x00000000
        /*034c*/ 	.short	0x010a
        /*034e*/ 	.byte	0x3f
	.zero		1


	//   ....[41]....
        /*0350*/ 	.word	0x00007340
        /*0354*/ 	.word	0x00000006
        /*0358*/ 	.word	0x00000000
        /*035c*/ 	.short	0x010a
        /*035e*/ 	.byte	0x3f
	.zero		1


	//----- nvinfo : EIATTR_NUM_MBARRIERS
	.align		4
.L_37:
        /*0360*/ 	.byte	0x03, 0x38
        /*0362*/ 	.short	0x0010


	//----- nvinfo : EIATTR_EXIT_INSTR_OFFSETS
	.align		4
        /*0364*/ 	.byte	0x04, 0x1c
        /*0366*/ 	.short	(.L_39 - .L_38)


	//   ....[0]....
.L_38:
        /*0368*/ 	.word	0x000011a0


	//   ....[1]....
        /*036c*/ 	.word	0x00001200


	//   ....[2]....
        /*0370*/ 	.word	0x00005e90


	//   ....[3]....
        /*0374*/ 	.word	0x00005ec0


	//   ....[4]....
        /*0378*/ 	.word	0x00006f80


	//----- nvinfo : EIATTR_MAX_THREADS
	.align		4
.L_39:
        /*037c*/ 	.byte	0x04, 0x05
        /*037e*/ 	.short	(.L_41 - .L_40)
.L_40:
        /*0380*/ 	.word	0x00000180
        /*0384*/ 	.word	0x00000001
        /*0388*/ 	.word	0x00000001


	//----- nvinfo : EIATTR_CRS_STACK_SIZE
	.align		4
.L_41:
        /*038c*/ 	.byte	0x04, 0x1e
        /*038e*/ 	.short	(.L_43 - .L_42)
.L_42:
        /*0390*/ 	.word	0x00000000


	//----- nvinfo : EIATTR_CBANK_PARAM_SIZE
	.align		4
.L_43:
        /*0394*/ 	.byte	0x03, 0x19
        /*0396*/ 	.short	0x0470


	//----- nvinfo : EIATTR_PARAM_CBANK
	.align		4
        /*0398*/ 	.byte	0x04, 0x0a
        /*039a*/ 	.short	(.L_45 - .L_44)
	.align		4
.L_44:
        /*039c*/ 	.word	index@(.nv.constant0._ZN7cutlass13device_kernelINS_4gemm6kernel13GemmUniversalIN4cute5tupleIJiiiiEEENS1_10collective13CollectiveMmaINS1_34MainloopSm90TmaGmmaWarpSpecializedILi5ENS5_IJNS4_1CILi1EEESB_SB_EEENS1_32KernelTmaWarpSpecializedPingpongEEENS5_IJNSA_ILi64EEENSA_ILi128EEESF_EEEfNS5_IJlSB_lEEEfSI_NS4_8TiledMMAINS4_8MMA_AtomIJNS4_4SM904GMMA30MMA_64x128x8_F32TF32TF32_SS_TNILNSM_7ScaleInE1ELSO_1EEEEEENS4_6LayoutISC_NS5_IJNSA_ILi0EEESS_SS_EEEEENS5_IJNS4_10UnderscoreESV_SV_EEEEENS4_13SM90_TMA_LOADENS4_14ComposedLayoutINS4_7SwizzleILi3ELi4ELi3EEENS4_18smem_ptr_flag_bitsILi32EEENSR_INS5_IJNSA_ILi8EEENSA_ILi32EEEEEENS5_IJS15_SB_EEEEEEEvNS4_8identityESY_S19_vS1A_EENS_8epilogue10collective6detail29Sm90TmaWarpSpecializedAdapterINS1D_15DefaultEpilogueIfSI_SI_NS1C_6thread17LinearCombinationIfLi1EffLNS1H_9ScaleType4KindE0ELNS_15FloatRoundStyleE2EfEENS1_15EpilogueDefaultEEEEEvvEEEEvNT_6ParamsE)
        /*03a0*/ 	.short	0x0210
        /*03a2*/ 	.short	0x0470


	//----- nvinfo : EIATTR_SW_WAR
	.align		4
.L_45:
        /*03a4*/ 	.byte	0x04, 0x36
        /*03a6*/ 	.short	(.L_47 - .L_46)
.L_46:
        /*03a8*/ 	.word	0x00000008
.L_47:


//--------------------- .nv.callgraph             --------------------------
	.section	.nv.callgraph,"",@"SHT_CUDA_CALLGRAPH"
	.align	4
	.sectionentsize	8
	.align		4
        /*0000*/ 	.word	0x00000000
	.align		4
        /*0004*/ 	.word	0xffffffff
	.align		4
        /*0008*/ 	.word	index@(_ZN7cutlass13device_kernelINS_4gemm6kernel13GemmUniversalIN4cute5tupleIJiiiiEEENS1_10collective13CollectiveMmaINS1_34MainloopSm90TmaGmmaWarpSpecializedILi5ENS5_IJNS4_1CILi1EEESB_SB_EEENS1_32KernelTmaWarpSpecializedPingpongEEENS5_IJNSA_ILi64EEENSA_ILi128EEESF_EEEfNS5_IJlSB_lEEEfSI_NS4_8TiledMMAINS4_8MMA_AtomIJNS4_4SM904GMMA30MMA_64x128x8_F32TF32TF32_SS_TNILNSM_7ScaleInE1ELSO_1EEEEEENS4_6LayoutISC_NS5_IJNSA_ILi0EEESS_SS_EEEEENS5_IJNS4_10UnderscoreESV_SV_EEEEENS4_13SM90_TMA_LOADENS4_14ComposedLayoutINS4_7SwizzleILi3ELi4ELi3EEENS4_18smem_ptr_flag_bitsILi32EEENSR_INS5_IJNSA_ILi8EEENSA_ILi32EEEEEENS5_IJS15_SB_EEEEEEEvNS4_8identityESY_S19_vS1A_EENS_8epilogue10collective6detail29Sm90TmaWarpSpecializedAdapterINS1D_15DefaultEpilogueIfSI_SI_NS1C_6thread17LinearCombinationIfLi1EffLNS1H_9ScaleType4KindE0ELNS_15FloatRoundStyleE2EfEENS1_15EpilogueDefaultEEEEEvvEEEEvNT_6ParamsE)
	.align		4
        /*000c*/ 	.word	index@(__assertfail)
	.align		4
        /*0010*/ 	.word	0x00000000
	.align		4
        /*0014*/ 	.word	0xfffffffe
	.align		4
        /*0018*/ 	.word	0x00000000
	.align		4
        /*001c*/ 	.word	0xfffffffd
	.align		4
        /*0020*/ 	.word	0x00000000
	.align		4
        /*0024*/ 	.word	0xfffffffc


//--------------------- .nv.constant4             --------------------------
	.section	.nv.constant4,"a",@progbits
	.align	8
	.align		8
.nv.constant4:
        /*0000*/ 	.dword	__assertfail
	.align		8
        /*0008*/ 	.dword	__unnamed_1
	.align		8
        /*0010*/ 	.dword	_ZN40_INTERNAL_93a676d8_4_k_cu_b10aeff7_186864cuda3std3__45__cpo5beginE
	.align		8
        /*0018*/ 	.dword	_ZN40_INTERNAL_93a676d8_4_k_cu_b10aeff7_186864cuda3std3__45__cpo3endE
	.align		8
        /*0020*/ 	.dword	_ZN40_INTERNAL_93a676d8_4_k_cu_b10aeff7_186864cuda3std3__45__cpo6cbeginE
	.align		8
        /*0028*/ 	.dword	_ZN40_INTERNAL_93a676d8_4_k_cu_b10aeff7_186864cuda3std3__45__cpo4cendE
	.align		8
        /*0030*/ 	.dword	_ZN40_INTERNAL_93a676d8_4_k_cu_b10aeff7_186864cuda3std3__442_GLOBAL__N__93a676d8_4_k_cu_b10aeff7_186866ignoreE
	.align		8
        /*0038*/ 	.dword	_ZN40_INTERNAL_93a676d8_4_k_cu_b10aeff7_186864cuda3std3__419piecewise_constructE
	.align		8
        /*0040*/ 	.dword	_ZN40_INTERNAL_93a676d8_4_k_cu_b10aeff7_186864cuda3std3__48in_placeE
	.align		8
        /*0048*/ 	.dword	_ZN40_INTERNAL_93a676d8_4_k_cu_b10aeff7_186864cuda3std6ranges3__45__cpo4swapE
	.align		8
        /*0050*/ 	.dword	_ZN40_INTERNAL_93a676d8_4_k_cu_b10aeff7_186864cuda3std6ranges3__45__cpo9iter_moveE
	.align		8
        /*0058*/ 	.dword	_ZN40_INTERNAL_93a676d8_4_k_cu_b10aeff7_186864cute7productE
	.align		8
        /*0060*/ 	.dword	_ZN40_INTERNAL_93a676d8_4_k_cu_b10aeff7_186864cute1_E
	.align		8
        /*0068*/ 	.dword	$str$22
	.align		8
        /*0070*/ 	.dword	$str$23


//--------------------- .text._ZN7cutlass13device_kernelINS_4gemm6kernel13GemmUniversalIN4cute5tupleIJiiiiEEENS1_10collective13CollectiveMmaINS1_34MainloopSm90TmaGmmaWarpSpecializedILi5ENS5_IJNS4_1CILi1EEESB_SB_EEENS1_32KernelTmaWarpSpecializedPingpongEEENS5_IJNSA_ILi64EEENSA_ILi128EEESF_EEEfNS5_IJlSB_lEEEfSI_NS4_8TiledMMAINS4_8MMA_AtomIJNS4_4SM904GMMA30MMA_64x128x8_F32TF32TF32_SS_TNILNSM_7ScaleInE1ELSO_1EEEEEENS4_6LayoutISC_NS5_IJNSA_ILi0EEESS_SS_EEEEENS5_IJNS4_10UnderscoreESV_SV_EEEEENS4_13SM90_TMA_LOADENS4_14ComposedLayoutINS4_7SwizzleILi3ELi4ELi3EEENS4_18smem_ptr_flag_bitsILi32EEENSR_INS5_IJNSA_ILi8EEENSA_ILi32EEEEEENS5_IJS15_SB_EEEEEEEvNS4_8identityESY_S19_vS1A_EENS_8epilogue10collective6detail29Sm90TmaWarpSpecializedAdapterINS1D_15DefaultEpilogueIfSI_SI_NS1C_6thread17LinearCombinationIfLi1EffLNS1H_9ScaleType4KindE0ELNS_15FloatRoundStyleE2EfEENS1_15EpilogueDefaultEEEEEvvEEEEvNT_6ParamsE --------------------------
	.section	.text._ZN7cutlass13device_kernelINS_4gemm6kernel13GemmUniversalIN4cute5tupleIJiiiiEEENS1_10collective13CollectiveMmaINS1_34MainloopSm90TmaGmmaWarpSpecializedILi5ENS5_IJNS4_1CILi1EEESB_SB_EEENS1_32KernelTmaWarpSpecializedPingpongEEENS5_IJNSA_ILi64EEENSA_ILi128EEESF_EEEfNS5_IJlSB_lEEEfSI_NS4_8TiledMMAINS4_8MMA_AtomIJNS4_4SM904GMMA30MMA_64x128x8_F32TF32TF32_SS_TNILNSM_7ScaleInE1ELSO_1EEEEEENS4_6LayoutISC_NS5_IJNSA_ILi0EEESS_SS_EEEEENS5_IJNS4_10UnderscoreESV_SV_EEEEENS4_13SM90_TMA_LOADENS4_14ComposedLayoutINS4_7SwizzleILi3ELi4ELi3EEENS4_18smem_ptr_flag_bitsILi32EEENSR_INS5_IJNSA_ILi8EEENSA_ILi32EEEEEENS5_IJS15_SB_EEEEEEEvNS4_8identityESY_S19_vS1A_EENS_8epilogue10collective6detail29Sm90TmaWarpSpecializedAdapterINS1D_15DefaultEpilogueIfSI_SI_NS1C_6thread17LinearCombinationIfLi1EffLNS1H_9ScaleType4KindE0ELNS_15FloatRoundStyleE2EfEENS1_15EpilogueDefaultEEEEEvvEEEEvNT_6ParamsE,"ax",@progbits
	.align	128
.text._ZN7cutlass13device_kernelINS_4gemm6kernel13GemmUniversalIN4cute5tupleIJiiiiEEENS1_10collective13CollectiveMmaINS1_34MainloopSm90TmaGmmaWarpSpecializedILi5ENS5_IJNS4_1CILi1EEESB_SB_EEENS1_32KernelTmaWarpSpecializedPingpongEEENS5_IJNSA_ILi64EEENSA_ILi128EEESF_EEEfNS5_IJlSB_lEEEfSI_NS4_8TiledMMAINS4_8MMA_AtomIJNS4_4SM904GMMA30MMA_64x128x8_F32TF32TF32_SS_TNILNSM_7ScaleInE1ELSO_1EEEEEENS4_6LayoutISC_NS5_IJNSA_ILi0EEESS_SS_EEEEENS5_IJNS4_10UnderscoreESV_SV_EEEEENS4_13SM90_TMA_LOADENS4_14ComposedLayoutINS4_7SwizzleILi3ELi4ELi3EEENS4_18smem_ptr_flag_bitsILi32EEENSR_INS5_IJNSA_ILi8EEENSA_ILi32EEEEEENS5_IJS15_SB_EEEEEEEvNS4_8identityESY_S19_vS1A_EENS_8epilogue10collective6detail29Sm90TmaWarpSpecializedAdapterINS1D_15DefaultEpilogueIfSI_SI_NS1C_6thread17LinearCombinationIfLi1EffLNS1H_9ScaleType4KindE0ELNS_15FloatRoundStyleE2EfEENS1_15EpilogueDefaultEEEEEvvEEEEvNT_6ParamsE:
        .type           _ZN7cutlass13device_kernelINS_4gemm6kernel13GemmUniversalIN4cute5tupleIJiiiiEEENS1_10collective13CollectiveMmaINS1_34MainloopSm90TmaGmmaWarpSpecializedILi5ENS5_IJNS4_1CILi1EEESB_SB_EEENS1_32KernelTmaWarpSpecializedPingpongEEENS5_IJNSA_ILi64EEENSA_ILi128EEESF_EEEfNS5_IJlSB_lEEEfSI_NS4_8TiledMMAINS4_8MMA_AtomIJNS4_4SM904GMMA30MMA_64x128x8_F32TF32TF32_SS_TNILNSM_7ScaleInE1ELSO_1EEEEEENS4_6LayoutISC_NS5_IJNSA_ILi0EEESS_SS_EEEEENS5_IJNS4_10UnderscoreESV_SV_EEEEENS4_13SM90_TMA_LOADENS4_14ComposedLayoutINS4_7SwizzleILi3ELi4ELi3EEENS4_18smem_ptr_flag_bitsILi32EEENSR_INS5_IJNSA_ILi8EEENSA_ILi32EEEEEENS5_IJS15_SB_EEEEEEEvNS4_8identityESY_S19_vS1A_EENS_8epilogue10collective6detail29Sm90TmaWarpSpecializedAdapterINS1D_15DefaultEpilogueIfSI_SI_NS1C_6thread17LinearCombinationIfLi1EffLNS1H_9ScaleType4KindE0ELNS_15FloatRoundStyleE2EfEENS1_15EpilogueDefaultEEEEEvvEEEEvNT_6ParamsE,@function
        .size           _ZN7cutlass13device_kernelINS_4gemm6kernel13GemmUniversalIN4cute5tupleIJiiiiEEENS1_10collective13CollectiveMmaINS1_34MainloopSm90TmaGmmaWarpSpecializedILi5ENS5_IJNS4_1CILi1EEESB_SB_EEENS1_32KernelTmaWarpSpecializedPingpongEEENS5_IJNSA_ILi64EEENSA_ILi128EEESF_EEEfNS5_IJlSB_lEEEfSI_NS4_8TiledMMAINS4_8MMA_AtomIJNS4_4SM904GMMA30MMA_64x128x8_F32TF32TF32_SS_TNILNSM_7ScaleInE1ELSO_1EEEEEENS4_6LayoutISC_NS5_IJNSA_ILi0EEESS_SS_EEEEENS5_IJNS4_10UnderscoreESV_SV_EEEEENS4_13SM90_TMA_LOADENS4_14ComposedLayoutINS4_7SwizzleILi3ELi4ELi3EEENS4_18smem_ptr_flag_bitsILi32EEENSR_INS5_IJNSA_ILi8EEENSA_ILi32EEEEEENS5_IJS15_SB_EEEEEEEvNS4_8identityESY_S19_vS1A_EENS_8epilogue10collective6detail29Sm90TmaWarpSpecializedAdapterINS1D_15DefaultEpilogueIfSI_SI_NS1C_6thread17LinearCombinationIfLi1EffLNS1H_9ScaleType4KindE0ELNS_15FloatRoundStyleE2EfEENS1_15EpilogueDefaultEEEEEvvEEEEvNT_6ParamsE,(.L_x_199 - _ZN7cutlass13device_kernelINS_4gemm6kernel13GemmUniversalIN4cute5tupleIJiiiiEEENS1_10collective13CollectiveMmaINS1_34MainloopSm90TmaGmmaWarpSpecializedILi5ENS5_IJNS4_1CILi1EEESB_SB_EEENS1_32KernelTmaWarpSpecializedPingpongEEENS5_IJNSA_ILi64EEENSA_ILi128EEESF_EEEfNS5_IJlSB_lEEEfSI_NS4_8TiledMMAINS4_8MMA_AtomIJNS4_4SM904GMMA30MMA_64x128x8_F32TF32TF32_SS_TNILNSM_7ScaleInE1ELSO_1EEEEEENS4_6LayoutISC_NS5_IJNSA_ILi0EEESS_SS_EEEEENS5_IJNS4_10UnderscoreESV_SV_EEEEENS4_13SM90_TMA_LOADENS4_14ComposedLayoutINS4_7SwizzleILi3ELi4ELi3EEENS4_18smem_ptr_flag_bitsILi32EEENSR_INS5_IJNSA_ILi8EEENSA_ILi32EEEEEENS5_IJS15_SB_EEEEEEEvNS4_8identityESY_S19_vS1A_EENS_8epilogue10collective6detail29Sm90TmaWarpSpecializedAdapterINS1D_15DefaultEpilogueIfSI_SI_NS1C_6thread17LinearCombinationIfLi1EffLNS1H_9ScaleType4KindE0ELNS_15FloatRoundStyleE2EfEENS1_15EpilogueDefaultEEEEEvvEEEEvNT_6ParamsE)
        .other          _ZN7cutlass13device_kernelINS_4gemm6kernel13GemmUniversalIN4cute5tupleIJiiiiEEENS1_10collective13CollectiveMmaINS1_34MainloopSm90TmaGmmaWarpSpecializedILi5ENS5_IJNS4_1CILi1EEESB_SB_EEENS1_32KernelTmaWarpSpecializedPingpongEEENS5_IJNSA_ILi64EEENSA_ILi128EEESF_EEEfNS5_IJlSB_lEEEfSI_NS4_8TiledMMAINS4_8MMA_AtomIJNS4_4SM904GMMA30MMA_64x128x8_F32TF32TF32_SS_TNILNSM_7ScaleInE1ELSO_1EEEEEENS4_6LayoutISC_NS5_IJNSA_ILi0EEESS_SS_EEEEENS5_IJNS4_10UnderscoreESV_SV_EEEEENS4_13SM90_TMA_LOADENS4_14ComposedLayoutINS4_7SwizzleILi3ELi4ELi3EEENS4_18smem_ptr_flag_bitsILi32EEENSR_INS5_IJNSA_ILi8EEENSA_ILi32EEEEEENS5_IJS15_SB_EEEEEEEvNS4_8identityESY_S19_vS1A_EENS_8epilogue10collective6detail29Sm90TmaWarpSpecializedAdapterINS1D_15DefaultEpilogueIfSI_SI_NS1C_6thread17LinearCombinationIfLi1EffLNS1H_9ScaleType4KindE0ELNS_15FloatRoundStyleE2EfEENS1_15EpilogueDefaultEEEEEvvEEEEvNT_6ParamsE,@"STO_CUDA_ENTRY STV_DEFAULT"
_ZN7cutlass13device_kernelINS_4gemm6kernel13GemmUniversalIN4cute5tupleIJiiiiEEENS1_10collective13CollectiveMmaINS1_34MainloopSm90TmaGmmaWarpSpecializedILi5ENS5_IJNS4_1CILi1EEESB_SB_EEENS1_32KernelTmaWarpSpecializedPingpongEEENS5_IJNSA_ILi64EEENSA_ILi128EEESF_EEEfNS5_IJlSB_lEEEfSI_NS4_8TiledMMAINS4_8MMA_AtomIJNS4_4SM904GMMA30MMA_64x128x8_F32TF32TF32_SS_TNILNSM_7ScaleInE1ELSO_1EEEEEENS4_6LayoutISC_NS5_IJNSA_ILi0EEESS_SS_EEEEENS5_IJNS4_10UnderscoreESV_SV_EEEEENS4_13SM90_TMA_LOADENS4_14ComposedLayoutINS4_7SwizzleILi3ELi4ELi3EEENS4_18smem_ptr_flag_bitsILi32EEENSR_INS5_IJNSA_ILi8EEENSA_ILi32EEEEEENS5_IJS15_SB_EEEEEEEvNS4_8identityESY_S19_vS1A_EENS_8epilogue10collective6detail29Sm90TmaWarpSpecializedAdapterINS1D_15DefaultEpilogueIfSI_SI_NS1C_6thread17LinearCombinationIfLi1EffLNS1H_9ScaleType4KindE0ELNS_15FloatRoundStyleE2EfEENS1_15EpilogueDefaultEEEEEvvEEEEvNT_6ParamsE:
[----:B------:R-:W0:Y:S02]  /*0000*/  LDC R1, c[0x0][0x28] ;  /* 0x00000a00ff017b82 */ /* 0x000e240000000800 */
[----:B0-----:R-:W-:Y:S01]  /*0010*/  VIADD R1, R1, 0xfffffff8 ;  /* 0xfffffff801017836 */ /* 0x001fe20000000000 */
[----:B------:R-:W0:Y:S01]  /*0020*/  S2R R4, SR_TID.X ;  /* 0x0000000000047919 */ /* 0x000e220000002100 */
[----:B------:R-:W-:Y:S01]  /*0030*/  ELECT P0, URZ, PT ;  /* 0x00000000003f782f */ /* 0x000fe20003800000 */
[----:B------:R-:W-:Y:S01]  /*0040*/  BSSY B0, `(.L_x_0) ;  /* 0x000000f000007945 */ /* 0x000fe20003800000 */
[--C-:B0-----:R-:W-:Y:S02]  /*0050*/  SHF.R.U32.HI R0, RZ, 0x5, R4.reuse ;  /* 0x00000005ff007819 */ /* 0x101fe40000011604 */
[----:B------:R-:W-:-:S03]  /*0060*/  SHF.R.U32.HI R5, RZ, 0x7, R4 ;  /* 0x00000007ff057819 */ /* 0x000fc60000011604 */
[----:B------:R-:W0:Y:S04]  /*0070*/  SHFL.IDX PT, R2, R0, RZ, 0x1f ;  /* 0x00001fff00027589 */ /* 0x000e2800000e0000 */
[----:B------:R1:W2:Y:S01]  /*0080*/  SHFL.IDX PT, R7, R5, RZ, 0x1f ;  /* 0x00001fff05077589 */ /* 0x0002a200000e0000 */
[----:B0-----:R-:W-:-:S13]  /*0090*/  ISETP.NE.OR P0, PT, R2, RZ, !P0 ;  /* 0x000000ff0200720c */ /* 0x001fda0004705670 */
[----:B-12---:R-:W-:Y:S05]  /*00a0*/  @P0 BRA `(.L_x_1) ;  /* 0x0000000000200947 */ /* 0x006fea0003800000 */
[----:B------:R-:W-:Y:S02]  /*00b0*/  ULDC.64 UR4, c[0x0][0x198] ;  /* 0x0000660000047ab9 */ /* 0x000fe40000000a00 */
[----:B------:R-:W-:Y:S02]  /*00c0*/  UIADD3 UR6, UP0, UR4, 0xf0, URZ ;  /* 0x000000f004067890 */ /* 0x000fe4000ff1e03f */
[----:B------:R-:W-:Y:S02]  /*00d0*/  UIADD3 UR4, UP1, UR4, 0x1f0, URZ ;  /* 0x000001f004047890 */ /* 0x000fe4000ff3e03f */
[----:B------:R-:W-:Y:S02]  /*00e0*/  UIADD3.X UR7, URZ, UR5, URZ, UP0, !UPT ;  /* 0x000000053f077290 */ /* 0x000fe400087fe43f */
[----:B------:R-:W-:-:S07]  /*00f0*/  UIADD3.X UR5, URZ, UR5, URZ, UP1, !UPT ;  /* 0x000000053f057290 */ /* 0x000fce0008ffe43f */
[----:B------:R0:W-:Y:S02]  /*0100*/  UTMACCTL.PF [UR6] ;  /* 0x00000000060079b9 */ /* 0x0001e40008040000 */
[----:B------:R0:W-:Y:S02]  /*0110*/  UTMACCTL.PF [UR4] ;  /* 0x00000000040079b9 */ /* 0x0001e40008040000 */
[----:B0-----:R-:W-:Y:S01]  /*0120*/  NOP ;  /* 0x0000000000007918 */ /* 0x001fe20000000000 */
.L_x_1:
[----:B------:R-:W-:Y:S05]  /*0130*/  BSYNC B0 ;  /* 0x0000000000007941 */ /* 0x000fea0003800000 */
.L_x_0:
[----:B------:R-:W0:Y:S02]  /*0140*/  SHFL.IDX PT, R3, R0, RZ, 0x1f ;  /* 0x00001fff00037589 */ /* 0x000e2400000e0000 */
[----:B0-----:R-:W-:-:S13]  /*0150*/  ISETP.NE.AND P0, PT, R3, RZ, PT ;  /* 0x000000ff0300720c */ /* 0x001fda0003f05270 */
[----:B------:R-:W-:Y:S05]  /*0160*/  @P0 BRA `(.L_x_2) ;  /* 0x0000000000600947 */ /* 0x000fea0003800000 */
[----:B------:R-:W0:Y:S01]  /*0170*/  S2UR UR8, SR_CgaCtaId ;  /* 0x00000000000879c3 */ /* 0x000e220000008800 */
[----:B------:R-:W-:Y:S01]  /*0180*/  UMOV UR4, 0x400 ;  /* 0x0000040000047882 */ /* 0x000fe20000000000 */
[----:B------:R-:W-:Y:S01]  /*0190*/  UMOV UR5, 0x1 ;  /* 0x0000000100057882 */ /* 0x000fe20000000000 */
[----:B------:R-:W-:Y:S01]  /*01a0*/  UMOV UR6, 0x80 ;  /* 0x0000008000067882 */ /* 0x000fe20000000000 */
[----:B------:R-:W-:Y:S01]  /*01b0*/  ELECT P0, URZ, PT ;  /* 0x00000000003f782f */ /* 0x000fe20003800000 */
[----:B------:R-:W-:-:S04]  /*01c0*/  UIADD3 UR6, -UR6, 0x100000, URZ ;  /* 0x0010000006067890 */ /* 0x000fc8000fffe13f */
[----:B------:R-:W-:Y:S02]  /*01d0*/  USHF.L.U32 UR7, UR6, 0xb, URZ ;  /* 0x0000000b06077899 */ /* 0x000fe4000800063f */
[----:B------:R-:W-:Y:S02]  /*01e0*/  USHF.L.U32 UR6, UR6, 0x1, URZ ;  /* 0x0000000106067899 */ /* 0x000fe4000800063f */
[----:B0-----:R-:W-:Y:S02]  /*01f0*/  ULEA UR8, UR8, UR4, 0x18 ;  /* 0x0000000408087291 */ /* 0x001fe4000f8ec03f */
[----:B------:R-:W-:-:S04]  /*0200*/  UIADD3 UR4, -UR5, 0x100000, URZ ;  /* 0x0010000005047890 */ /* 0x000fc8000fffe13f */
[----:B------:R-:W-:Y:S02]  /*0210*/  USHF.L.U32 UR5, UR4, 0xb, URZ ;  /* 0x0000000b04057899 */ /* 0x000fe4000800063f */
[----:B------:R-:W-:Y:S01]  /*0220*/  USHF.L.U32 UR4, UR4, 0x1, URZ ;  /* 0x0000000104047899 */ /* 0x000fe2000800063f */
[----:B------:R-:W0:Y:S11]  /*0230*/  FENCE.VIEW.ASYNC.S ;  /* 0x00000000000073c6 */ /* 0x000e360000000000 */
[----:B0-----:R0:W1:Y:S01]  /*0240*/  SYNCS.EXCH.64 URZ, [UR8], UR4 ;  /* 0x00000004083f75b2 */ /* 0x0010620008000100 */
[----:B------:R0:W2:Y:S01]  /*0250*/  SYNCS.EXCH.64 URZ, [UR8+0x28], UR6 ;  /* 0x00002806083f75b2 */ /* 0x0000a20008000100 */
[----:B------:R0:W3:Y:S01]  /*0260*/  SYNCS.EXCH.64 URZ, [UR8+0x8], UR4 ;  /* 0x00000804083f75b2 */ /* 0x0000e20008000100 */
[----:B------:R0:W4:Y:S01]  /*0270*/  SYNCS.EXCH.64 URZ, [UR8+0x30], UR6 ;  /* 0x00003006083f75b2 */ /* 0x0001220008000100 */
[----:B------:R0:W0:Y:S01]  /*0280*/  SYNCS.EXCH.64 URZ, [UR8+0x10], UR4 ;  /* 0x00001004083f75b2 */ /* 0x0000220008000100 */
[----:B------:R0:W0:Y:S01]  /*0290*/  SYNCS.EXCH.64 URZ, [UR8+0x38], UR6 ;  /* 0x00003806083f75b2 */ /* 0x0000220008000100 */
[----:B------:R0:W0:Y:S01]  /*02a0*/  SYNCS.EXCH.64 URZ, [UR8+0x18], UR4 ;  /* 0x00001804083f75b2 */ /* 0x0000220008000100 */
[----:B------:R0:W0:Y:S01]  /*02b0*/  SYNCS.EXCH.64 URZ, [UR8+0x40], UR6 ;  /* 0x00004006083f75b2 */ /* 0x0000220008000100 */
[----:B------:R0:W0:Y:S01]  /*02c0*/  SYNCS.EXCH.64 URZ, [UR8+0x20], UR4 ;  /* 0x00002004083f75b2 */ /* 0x0000220008000100 */
[----:B------:R0:W0:Y:S01]  /*02d0*/  SYNCS.EXCH.64 URZ, [UR8+0x48], UR6 ;  /* 0x00004806083f75b2 */ /* 0x0000220008000100 */
[----:B------:R-:W-:Y:S01]  /*02e0*/  NOP ;  /* 0x0000000000007918 */ /* 0x000fe20000000000 */
.L_x_2:
[----:B------:R-:W5:Y:S01]  /*02f0*/  SHFL.IDX PT, R6, R0, RZ, 0x1f ;  /* 0x00001fff00067589 */ /* 0x000f6200000e0000 */
[----:B------:R-:W-:Y:S01]  /*0300*/  ELECT P0, URZ, PT ;  /* 0x00000000003f782f */ /* 0x000fe20003800000 */
[----:B------:R-:W-:Y:S01]  /*0310*/  NOP ;  /* 0x0000000000007918 */ /* 0x000fe20000000000 */
[----:B------:R-:W-:Y:S01]  /*0320*/  ELECT P1, URZ, PT ;  /* 0x00000000003f782f */ /* 0x000fe20003820000 */
[----:B------:R-:W1:Y:S01]  /*0330*/  SHFL.IDX PT, R3, R0, RZ, 0x1f ;  /* 0x00001fff00037589 */ /* 0x000e6200000e0000 */
[----:B0-----:R-:W-:Y:S01]  /*0340*/  UMOV UR4, 0x20 ;  /* 0x0000002000047882 */ /* 0x001fe20000000000 */
[----:B------:R-:W-:Y:S01]  /*0350*/  UMOV UR11, 0x80 ;  /* 0x00000080000b7882 */ /* 0x000fe20000000000 */
[----:B------:R-:W-:Y:S01]  /*0360*/  NOP ;  /* 0x0000000000007918 */ /* 0x000fe20000000000 */
[----:B------:R-:W0:Y:S01]  /*0370*/  SHFL.IDX PT, R5, R5, RZ, 0x1f ;  /* 0x00001fff05057589 */ /* 0x000e2200000e0000 */
[C---:B------:R-:W-:Y:S01]  /*0380*/  VIADD R31, R7.reuse, 0xffffffff ;  /* 0xffffffff071f7836 */ /* 0x040fe20000000000 */
[----:B------:R-:W-:Y:S01]  /*0390*/  ULDC.64 UR36, c[0x0][0x208] ;  /* 0x0000820000247ab9 */ /* 0x000fe20000000a00 */
[----:B------:R-:W-:-:S03]  /*03a0*/  ISETP.NE.AND P2, PT, R7, RZ, PT ;  /* 0x000000ff0700720c */ /* 0x000fc60003f45270 */
[----:B------:R-:W-:Y:S02]  /*03b0*/  ISETP.GE.U32.AND P3, PT, R31, 0x2, PT ;  /* 0x000000021f00780c */ /* 0x000fe40003f66070 */
[----:B-----5:R-:W-:Y:S02]  /*03c0*/  ISETP.NE.OR P0, PT, R6, RZ, !P0 ;  /* 0x000000ff0600720c */ /* 0x020fe40004705670 */
[----:B-1----:R-:W-:Y:S02]  /*03d0*/  ISETP.NE.OR P1, PT, R3, RZ, !P1 ;  /* 0x000000ff0300720c */ /* 0x002fe40004f25670 */
[----:B------:R-:W-:Y:S02]  /*03e0*/  SHF.R.S32.HI R3, RZ, 0x1f, R2 ;  /* 0x0000001fff037819 */ /* 0x000fe40000011402 */
[----:B0-----:R-:W-:Y:S02]  /*03f0*/  R2UR UR43, R5 ;  /* 0x00000000052b72ca */ /* 0x001fe400000e0000 */
[----:B------:R-:W-:-:S05]  /*0400*/  LEA.HI R3, R3, R2, RZ, 0x2 ;  /* 0x0000000203037211 */ /* 0x000fca00078f10ff */
[----:B------:R-:W-:Y:S01]  /*0410*/  VOTEU.ALL UP0, P0 ;  /* 0x00000000003f7886 */ /* 0x000fe20000000000 */
[----:B------:R-:W-:Y:S01]  /*0420*/  LOP3.LUT R3, R3, 0xfffffffc, RZ, 0xc0, !PT ;  /* 0xfffffffc03037812 */ /* 0x000fe200078ec0ff */
[----:B------:R-:W-:-:S03]  /*0430*/  VOTEU.ALL UP1, P1 ;  /* 0x00000000003f7886 */ /* 0x000fc60000820000 */
[----:B------:R-:W0:Y:S01]  /*0440*/  @!UP0 S2UR UR7, SR_CgaCtaId ;  /* 0x00000000000789c3 */ /* 0x000e220000008800 */
[----:B------:R-:W-:Y:S01]  /*0450*/  @!UP0 UMOV UR6, 0x400 ;  /* 0x0000040000068882 */ /* 0x000fe20000000000 */
[----:B------:R-:W-:-:S04]  /*0460*/  @!UP0 UIADD3 UR4, -UR4, 0x100000, URZ ;  /* 0x0010000004048890 */ /* 0x000fc8000fffe13f */
[----:B------:R-:W-:Y:S02]  /*0470*/  @!UP0 USHF.L.U32 UR5, UR4, 0xb, URZ ;  /* 0x0000000b04058899 */ /* 0x000fe4000800063f */
[----:B------:R-:W-:Y:S01]  /*0480*/  @!UP0 USHF.L.U32 UR4, UR4, 0x1, URZ ;  /* 0x0000000104048899 */ /* 0x000fe2000800063f */
[----:B------:R-:W-:Y:S01]  /*0490*/  IMAD.IADD R14, R2, 0x1, -R3 ;  /* 0x00000001020e7824 */ /* 0x000fe200078e0a03 */
[----:B------:R-:W-:Y:S01]  /*04a0*/  @!UP1 UMOV UR9, 0x400 ;  /* 0x0000040000099882 */ /* 0x000fe20000000000 */
[----:B------:R-:W-:Y:S01]  /*04b0*/  VOTEU.ALL UP2, P1 ;  /* 0x00000000003f7886 */ /* 0x000fe20000840000 */
[----:B------:R-:W-:Y:S01]  /*04c0*/  VOTEU.ALL UP3, P1 ;  /* 0x00000000003f7886 */ /* 0x000fe20000860000 */
[----:B------:R-:W-:Y:S01]  /*04d0*/  VOTEU.ALL UP4, P1 ;  /* 0x00000000003f7886 */ /* 0x000fe20000880000 */
[----:B------:R-:W1:Y:S01]  /*04e0*/  @!UP1 S2UR UR10, SR_CgaCtaId ;  /* 0x00000000000a99c3 */ /* 0x000e620000008800 */
[----:B------:R-:W-:Y:S01]  /*04f0*/  VOTEU.ALL UP5, P1 ;  /* 0x00000000003f7886 */ /* 0x000fe200008a0000 */
[----:B------:R-:W-:-:S04]  /*0500*/  SHF.R.S32.HI R3, RZ, 0x1f, R4 ;  /* 0x0000001fff037819 */ /* 0x000fc80000011404 */
[----:B------:R-:W-:-:S04]  /*0510*/  LEA.HI R3, R3, R4, RZ, 0x7 ;  /* 0x0000000403037211 */ /* 0x000fc800078f38ff */
[----:B------:R-:W-:-:S05]  /*0520*/  LOP3.LUT R3, R3, 0xffffff80, RZ, 0xc0, !PT ;  /* 0xffffff8003037812 */ /* 0x000fca00078ec0ff */
[----:B------:R-:W-:Y:S01]  /*0530*/  IMAD.IADD R5, R4, 0x1, -R3 ;  /* 0x0000000104057824 */ /* 0x000fe200078e0a03 */
[----:B0-----:R-:W-:Y:S02]  /*0540*/  @!UP0 ULEA UR8, UR7, UR6, 0x18 ;  /* 0x0000000607088291 */ /* 0x001fe4000f8ec03f */
[----:B------:R-:W-:-:S04]  /*0550*/  @!UP1 UIADD3 UR6, -UR11, 0x100000, URZ ;  /* 0x001000000b069890 */ /* 0x000fc8000fffe13f */
[----:B------:R-:W-:Y:S02]  /*0560*/  @!UP1 USHF.L.U32 UR7, UR6, 0xb, URZ ;  /* 0x0000000b06079899 */ /* 0x000fe4000800063f */
[----:B------:R-:W-:Y:S01]  /*0570*/  @!UP1 USHF.L.U32 UR6, UR6, 0x1, URZ ;  /* 0x0000000106069899 */ /* 0x000fe2000800063f */
[----:B------:R-:W-:Y:S01]  /*0580*/  VOTEU.ALL UP0, P0 ;  /* 0x00000000003f7886 */ /* 0x000fe20000000000 */
[----:B-1----:R-:W-:Y:S01]  /*0590*/  @!UP1 ULEA UR9, UR10, UR9, 0x18 ;  /* 0x000000090a099291 */ /* 0x002fe2000f8ec03f */
[----:B------:R-:W-:Y:S02]  /*05a0*/  VOTEU.ALL UP1, P0 ;  /* 0x00000000003f7886 */ /* 0x000fe40000020000 */
[----:B------:R-:W-:Y:S01]  /*05b0*/  ULDC.64 UR10, c[0x0][0x598] ;  /* 0x00016600000a7ab9 */ /* 0x000fe20000000a00 */
[----:B------:R-:W-:Y:S01]  /*05c0*/  ISETP.NE.AND P0, PT, R14, 0x3, PT ;  /* 0x000000030e00780c */ /* 0x000fe20003f05270 */
[----:B------:R-:W0:Y:S02]  /*05d0*/  FENCE.VIEW.ASYNC.S ;  /* 0x00000000000073c6 */ /* 0x000e240000000000 */
[----:B0-----:R0:W2:Y:S01]  /*05e0*/  @!UP0 SYNCS.EXCH.64 URZ, [UR8+0x80], UR4 ;  /* 0x00008004083f85b2 */ /* 0x0010a20008000100 */
[----:B------:R-:W-:-:S02]  /*05f0*/  ISETP.NE.U32.AND P1, PT, RZ, UR10, PT ;  /* 0x0000000aff007c0c */ /* 0x000fc4000bf25070 */
[----:B------:R-:W-:Y:S02]  /*0600*/  ISETP.EQ.OR P0, PT, R14, RZ, !P0 ;  /* 0x000000ff0e00720c */ /* 0x000fe40004702670 */
[----:B------:R-:W-:Y:S02]  /*0610*/  ISETP.NE.AND.EX P1, PT, RZ, UR11, PT, P1 ;  /* 0x0000000bff007c0c */ /* 0x000fe4000bf25310 */
[----:B------:R-:W-:-:S04]  /*0620*/  ISETP.EQ.AND P0, PT, R7, RZ, P0 ;  /* 0x000000ff0700720c */ /* 0x000fc80000702270 */
[----:B------:R-:W-:-:S04]  /*0630*/  SEL R23, RZ, 0x1, !P0 ;  /* 0x00000001ff177807 */ /* 0x000fc80004000000 */
[----:B------:R-:W-:Y:S01]  /*0640*/  SEL R23, R23, 0x2, P3 ;  /* 0x0000000217177807 */ /* 0x000fe20001800000 */
[----:B------:R0:W2:Y:S01]  /*0650*/  @!UP1 SYNCS.EXCH.64 URZ, [UR8+0x88], UR4 ;  /* 0x00008804083f95b2 */ /* 0x0000a20008000100 */
[----:B------:R-:W-:Y:S01]  /*0660*/  NOP ;  /* 0x0000000000007918 */ /* 0x000fe20000000000 */
[----:B------:R0:W2:Y:S01]  /*0670*/  @!UP2 SYNCS.EXCH.64 URZ, [UR9+0x60], UR6 ;  /* 0x00006006093fa5b2 */ /* 0x0000a20008000100 */
[----:B------:R0:W2:Y:S01]  /*0680*/  @!UP3 SYNCS.EXCH.64 URZ, [UR9+0x68], UR6 ;  /* 0x00006806093fb5b2 */ /* 0x0000a20008000100 */
[----:B------:R0:W2:Y:S01]  /*0690*/  @!UP4 SYNCS.EXCH.64 URZ, [UR9+0x70], UR6 ;  /* 0x00007006093fc5b2 */ /* 0x0000a20008000100 */
[----:B------:R0:W2:Y:S01]  /*06a0*/  @!UP5 SYNCS.EXCH.64 URZ, [UR9+0x78], UR6 ;  /* 0x00007806093fd5b2 */ /* 0x0000a20008000100 */
[----:B------:R-:W-:Y:S01]  /*06b0*/  NOP ;  /* 0x0000000000007918 */ /* 0x000fe20000000000 */
[----:B--234-:R-:W-:Y:S06]  /*06c0*/  BAR.SYNC.DEFER_BLOCKING 0x0 ;  /* 0x0000000000007b1d */ /* 0x01cfec0000010000 */
[----:B0-----:R-:W-:Y:S05]  /*06d0*/  @!P1 BRA `(.L_x_3) ;  /* 0x00000000001c9947 */ /* 0x001fea0003800000 */
[----:B------:R-:W0:Y:S02]  /*06e0*/  LDC.64 R2, c[0x0][0x598] ;  /* 0x00016600ff027b82 */ /* 0x000e240000000a00 */
[----:B0-----:R-:W2:Y:S02]  /*06f0*/  LDG.E.64 R2, desc[UR36][R2.64] ;  /* 0x0000002402027981 */ /* 0x001ea4000c1e1b00 */
[----:B--2---:R-:W-:-:S04]  /*0700*/  ISETP.NE.U32.AND P0, PT, R2, RZ, PT ;  /* 0x000000ff0200720c */ /* 0x004fc80003f05070 */
[----:B------:R-:W-:-:S13]  /*0710*/  ISETP.NE.AND.EX P0, PT, R3, RZ, PT, P0 ;  /* 0x000000ff0300720c */ /* 0x000fda0003f05300 */
[----:B------:R-:W-:Y:S05]  /*0720*/  @!P0 BRA `(.L_x_3) ;  /* 0x0000000000088947 */ /* 0x000fea0003800000 */
[----:B------:R1:W5:Y:S01]  /*0730*/  LD.E R88, desc[UR36][R2.64] ;  /* 0x0000002402587980 */ /* 0x000362000c101900 */
[----:B------:R-:W-:Y:S05]  /*0740*/  BRA `(.L_x_4) ;  /* 0x0000000000247947 */ /* 0x000fea0003800000 */
.L_x_3:
[----:B------:R-:W-:Y:S02]  /*0750*/  ULDC.64 UR4, c[0x0][0x588] ;  /* 0x0001620000047ab9 */ /* 0x000fe40000000a00 */
[----:B------:R-:W-:-:S04]  /*0760*/  ISETP.NE.U32.AND P0, PT, RZ, UR4, PT ;  /* 0x00000004ff007c0c */ /* 0x000fc8000bf05070 */
[----:B------:R-:W-:-:S13]  /*0770*/  ISETP.NE.AND.EX P0, PT, RZ, UR5, PT, P0 ;  /* 0x00000005ff007c0c */ /* 0x000fda000bf05300 */
[----:B------:R-:W-:Y:S05]  /*0780*/  @!P0 BRA `(.L_x_5) ;  /* 0x00000000000c8947 */ /* 0x000fea0003800000 */
[----:B------:R-:W0:Y:S02]  /*0790*/  LDC.64 R88, c[0x0][0x588] ;  /* 0x00016200ff587b82 */ /* 0x000e240000000a00 */
[----:B0-----:R0:W5:Y:S01]  /*07a0*/  LDG.E R88, desc[UR36][R88.64] ;  /* 0x0000002458587981 */ /* 0x001162000c1e1900 */
[----:B------:R-:W-:Y:S05]  /*07b0*/  BRA `(.L_x_4) ;  /* 0x0000000000087947 */ /* 0x000fea0003800000 */
.L_x_5:
[----:B------:R-:W-:Y:S02]  /*07c0*/  ULDC UR4, c[0x0][0x580] ;  /* 0x0001600000047ab9 */ /* 0x000fe40000000800 */
[----:B------:R-:W-:-:S07]  /*07d0*/  IMAD.U32 R88, RZ, RZ, UR4 ;  /* 0x00000004ff587e24 */ /* 0x000fce000f8e00ff */
.L_x_4:
[----:B------:R-:W-:Y:S02]  /*07e0*/  ULDC.64 UR4, c[0x0][0x5a0] ;  /* 0x0001680000047ab9 */ /* 0x000fe40000000a00 */
[----:B------:R-:W-:-:S04]  /*07f0*/  ISETP.NE.U32.AND P0, PT, RZ, UR4, PT ;  /* 0x00000004ff007c0c */ /* 0x000fc8000bf05070 */
[----:B------:R-:W-:-:S13]  /*0800*/  ISETP.NE.AND.EX P0, PT, RZ, UR5, PT, P0 ;  /* 0x00000005ff007c0c */ /* 0x000fda000bf05300 */
[----:B------:R-:W-:Y:S05]  /*0810*/  @!P0 BRA `(.L_x_6) ;  /* 0x00000000001c8947 */ /* 0x000fea0003800000 */
[----:B-1----:R-:W1:Y:S02]  /*0820*/  LDC.64 R2, c[0x0][0x5a0] ;  /* 0x00016800ff027b82 */ /* 0x002e640000000a00 */
[----:B-1----:R-:W2:Y:S02]  /*0830*/  LDG.E.64 R2, desc[UR36][R2.64] ;  /* 0x0000002402027981 */ /* 0x002ea4000c1e1b00 */
[----:B--2---:R-:W-:-:S04]  /*0840*/  ISETP.NE.U32.AND P0, PT, R2, RZ, PT ;  /* 0x000000ff0200720c */ /* 0x004fc80003f05070 */
[----:B------:R-:W-:-:S13]  /*0850*/  ISETP.NE.AND.EX P0, PT, R3, RZ, PT, P0 ;  /* 0x000000ff0300720c */ /* 0x000fda0003f05300 */
[----:B------:R-:W-:Y:S05]  /*0860*/  @!P0 BRA `(.L_x_6) ;  /* 0x0000000000088947 */ /* 0x000fea0003800000 */
[----:B0-----:R2:W5:Y:S01]  /*0870*/  LD.E R89, desc[UR36][R2.64] ;  /* 0x0000002402597980 */ /* 0x001562000c101900 */
[----:B------:R-:W-:Y:S05]  /*0880*/  BRA `(.L_x_7) ;  /* 0x0000000000247947 */ /* 0x000fea0003800000 */
.L_x_6:
[----:B------:R-:W-:Y:S02]  /*0890*/  ULDC.64 UR4, c[0x0][0x590] ;  /* 0x0001640000047ab9 */ /* 0x000fe40000000a00 */
[----:B------:R-:W-:-:S04]  /*08a0*/  ISETP.NE.U32.AND P0, PT, RZ, UR4, PT ;  /* 0x00000004ff007c0c */ /* 0x000fc8000bf05070 */
[----:B------:R-:W-:-:S13]  /*08b0*/  ISETP.NE.AND.EX P0, PT, RZ, UR5, PT, P0 ;  /* 0x00000005ff007c0c */ /* 0x000fda000bf05300 */
[----:B------:R-:W-:Y:S05]  /*08c0*/  @!P0 BRA `(.L_x_8) ;  /* 0x00000000000c8947 */ /* 0x000fea0003800000 */
[----:B-1----:R-:W0:Y:S02]  /*08d0*/  LDC.64 R2, c[0x0][0x590] ;  /* 0x00016400ff027b82 */ /* 0x002e240000000a00 */
[----:B0-----:R0:W5:Y:S01]  /*08e0*/  LDG.E R89, desc[UR36][R2.64] ;  /* 0x0000002402597981 */ /* 0x001162000c1e1900 */
[----:B------:R-:W-:Y:S05]  /*08f0*/  BRA `(.L_x_7) ;  /* 0x0000000000087947 */ /* 0x000fea0003800000 */
.L_x_8:
[----:B------:R-:W-:Y:S02]  /*0900*/  ULDC UR4, c[0x0][0x584] ;  /* 0x0001610000047ab9 */ /* 0x000fe40000000800 */
[----:B0-----:R-:W-:-:S07]  /*0910*/  IMAD.U32 R89, RZ, RZ, UR4 ;  /* 0x00000004ff597e24 */ /* 0x001fce000f8e00ff */
.L_x_7:
[----:B012---:R-:W0:Y:S01]  /*0920*/  LDC R2, c[0x0][0x65c] ;  /* 0x00019700ff027b82 */ /* 0x007e220000000800 */
[----:B------:R-:W1:Y:S01]  /*0930*/  S2R R15, SR_CTAID.Y ;  /* 0x00000000000f7919 */ /* 0x000e620000002600 */
[----:B------:R-:W-:Y:S01]  /*0940*/  ULDC UR6, c[0x0][0x28c] ;  /* 0x0000a30000067ab9 */ /* 0x000fe20000000800 */
[----:B------:R-:W-:Y:S01]  /*0950*/  ISETP.NE.AND P0, PT, R7, 0x2, PT ;  /* 0x000000020700780c */ /* 0x000fe20003f05270 */
[----:B------:R-:W-:Y:S01]  /*0960*/  UIADD3 UR6, UR6, 0x3f, URZ ;  /* 0x0000003f06067890 */ /* 0x000fe2000fffe03f */
[----:B------:R-:W2:Y:S01]  /*0970*/  S2R R6, SR_CTAID.X ;  /* 0x0000000000067919 */ /* 0x000ea20000002500 */
[----:B------:R-:W-:Y:S01]  /*0980*/  UMOV UR38, URZ ;  /* 0x0000003f00267c82 */ /* 0x000fe20008000000 */
[----:B------:R-:W-:Y:S01]  /*0990*/  UMOV UR39, URZ ;  /* 0x0000003f00277c82 */ /* 0x000fe20008000000 */
[----:B------:R-:W-:Y:S01]  /*09a0*/  USHF.R.S32.HI UR7, URZ, 0x1f, UR6 ;  /* 0x0000001f3f077899 */ /* 0x000fe20008011406 */
[----:B------:R-:W-:-:S03]  /*09b0*/  ULDC.64 UR8, c[0x0][0x650] ;  /* 0x0001940000087ab9 */ /* 0x000fc60000000a00 */
[----:B------:R-:W-:-:S04]  /*09c0*/  ULEA.HI UR7, UR7, UR6, URZ, 0x6 ;  /* 0x0000000607077291 */ /* 0x000fc8000f8f303f */
[----:B------:R-:W-:Y:S01]  /*09d0*/  USHF.R.S32.HI UR40, URZ, 0x6, UR7 ;  /* 0x000000063f287899 */ /* 0x000fe20008011407 */
[----:B0-----:R-:W-:-:S13]  /*09e0*/  ISETP.NE.AND P1, PT, R2, 0x1, PT ;  /* 0x000000010200780c */ /* 0x001fda0003f25270 */
[----:B------:R-:W2:Y:S01]  /*09f0*/  @P1 LDC R17, c[0x0][0x10] ;  /* 0x00000400ff111b82 */ /* 0x000ea20000000800 */
[----:B-1----:R-:W-:Y:S02]  /*0a00*/  @P1 IMAD.MOV.U32 R8, RZ, RZ, R15 ;  /* 0x000000ffff081224 */ /* 0x002fe400078e000f */
[----:B------:R-:W-:Y:S02]  /*0a10*/  @P1 IMAD.MOV.U32 R9, RZ, RZ, RZ ;  /* 0x000000ffff091224 */ /* 0x000fe400078e00ff */
[----:B------:R-:W-:-:S03]  /*0a20*/  @P1 IMAD.MOV.U32 R7, RZ, RZ, RZ ;  /* 0x000000ffff071224 */ /* 0x000fc600078e00ff */
[----:B------:R-:W0:Y:S01]  /*0a30*/  @!P1 LDC R3, c[0x0][0xc] ;  /* 0x00000300ff039b82 */ /* 0x000e220000000800 */
[----:B------:R-:W-:Y:S01]  /*0a40*/  ULDC UR4, c[0x0][0xc] ;  /* 0x0000030000047ab9 */ /* 0x000fe20000000800 */
[----:B------:R-:W-:Y:S02]  /*0a50*/  ULDC UR5, c[0x0][0x10] ;  /* 0x0000040000057ab9 */ /* 0x000fe40000000800 */
[----:B------:R-:W-:-:S04]  /*0a60*/  UIMAD.WIDE.U32 UR4, UR4, UR5, URZ ;  /* 0x00000005040472a5 */ /* 0x000fc8000f8e003f */
[----:B------:R-:W1:Y:S01]  /*0a70*/  LDC R0, c[0x0][0x14] ;  /* 0x00000500ff007b82 */ /* 0x000e620000000800 */
[----:B--2---:R-:W-:-:S04]  /*0a80*/  @P1 IMAD.WIDE.U32 R16, R6, R17, R8 ;  /* 0x0000001106101225 */ /* 0x004fc800078e0008 */
[----:B------:R-:W-:Y:S02]  /*0a90*/  @P1 IMAD.IADD R17, R17, 0x1, R7 ;  /* 0x0000000111111824 */ /* 0x000fe400078e0207 */
[----:B------:R-:W-:Y:S02]  /*0aa0*/  IMAD.MOV.U32 R7, RZ, RZ, RZ ;  /* 0x000000ffff077224 */ /* 0x000fe400078e00ff */
[----:B0-----:R-:W-:-:S04]  /*0ab0*/  @!P1 IMAD.WIDE.U32 R8, R3, R15, R6 ;  /* 0x0000000f03089225 */ /* 0x001fc800078e0006 */
[----:B------:R-:W-:Y:S02]  /*0ac0*/  @!P1 IMAD.MOV.U32 R16, RZ, RZ, R8 ;  /* 0x000000ffff109224 */ /* 0x000fe400078e0008 */
[----:B-1----:R-:W-:-:S04]  /*0ad0*/  IMAD.WIDE.U32 R10, R0, UR4, RZ ;  /* 0x00000004000a7c25 */ /* 0x002fc8000f8e00ff */
[----:B------:R-:W-:Y:S01]  /*0ae0*/  IMAD R3, R0, UR5, RZ ;  /* 0x0000000500037c24 */ /* 0x000fe2000f8e02ff */
[----:B------:R0:W-:Y:S01]  /*0af0*/  STL.64 [R1], R10 ;  /* 0x0000000a01007387 */ /* 0x0001e20000100a00 */
[----:B------:R-:W-:Y:S02]  /*0b00*/  @!P1 IMAD.MOV.U32 R17, RZ, RZ, R9 ;  /* 0x000000ffff119224 */ /* 0x000fe400078e0009 */
[----:B------:R-:W-:Y:S01]  /*0b10*/  IMAD.IADD R0, R11, 0x1, R3 ;  /* 0x000000010b007824 */ /* 0x000fe200078e0203 */
[----:B------:R-:W-:Y:S06]  /*0b20*/  @P0 BRA `(.L_x_9) ;  /* 0x0000000000200947 */ /* 0x000fec0003800000 */
[----:B------:R-:W-:Y:S01]  /*0b30*/  UISETP.GE.U32.AND UP0, UPT, UR40, 0x5, UPT ;  /* 0x000000052800788c */ /* 0x000fe2000bf06070 */
[----:B------:R-:W-:Y:S01]  /*0b40*/  IADD3 R16, P0, R16, R10, RZ ;  /* 0x0000000a10107210 */ /* 0x000fe20007f1e0ff */
[----:B------:R-:W-:Y:S01]  /*0b50*/  UIMAD.WIDE.U32 UR4, UR40, -0x33333333, URZ ;  /* 0xcccccccd280478a5 */ /* 0x000fe2000f8e003f */
[----:B------:R-:W-:-:S03]  /*0b60*/  UMOV UR39, URZ ;  /* 0x0000003f00277c82 */ /* 0x000fc60008000000 */
[----:B------:R-:W-:Y:S01]  /*0b70*/  USHF.R.U32.HI UR4, URZ, 0x2, UR5 ;  /* 0x000000023f047899 */ /* 0x000fe20008011605 */
[----:B------:R-:W-:-:S03]  /*0b80*/  IMAD.X R17, R0, 0x1, R17, P0 ;  /* 0x0000000100117824 */ /* 0x000fc600000e0611 */
[----:B------:R-:W-:Y:S02]  /*0b90*/  UIMAD UR38, UR4, -0x5, UR40 ;  /* 0xfffffffb042678a4 */ /* 0x000fe4000f8e0228 */
[----:B------:R-:W-:-:S12]  /*0ba0*/  @UP0 ULOP3.LUT UR39, UR4, 0x1, URZ, 0xc0, !UPT ;  /* 0x0000000104270892 */ /* 0x000fd8000f8ec03f */
.L_x_9:
[----:B------:R-:W-:Y:S01]  /*0bb0*/  ISETP.GE.U32.AND P0, PT, R16, UR8, PT ;  /* 0x0000000810007c0c */ /* 0x000fe2000bf06070 */
[----:B------:R-:W-:Y:S01]  /*0bc0*/  IMAD.MOV.U32 R22, RZ, RZ, -0x1 ;  /* 0xffffffffff167424 */ /* 0x000fe200078e00ff */
[----:B------:R-:W-:Y:S01]  /*0bd0*/  PRMT R3, RZ, 0x7610, R3 ;  /* 0x00007610ff037816 */ /* 0x000fe20000000003 */
[----:B------:R-:W-:Y:S01]  /*0be0*/  IMAD.MOV.U32 R18, RZ, RZ, -0x1 ;  /* 0xffffffffff127424 */ /* 0x000fe200078e00ff */
[----:B------:R-:W-:Y:S01]  /*0bf0*/  ISETP.GE.U32.AND.EX P0, PT, R17, UR9, PT, P0 ;  /* 0x0000000911007c0c */ /* 0x000fe2000bf06100 */
[----:B------:R-:W-:-:S12]  /*0c00*/  IMAD.MOV.U32 R19, RZ, RZ, -0x1 ;  /* 0xffffffffff137424 */ /* 0x000fd800078e00ff */
[----:B------:R-:W-:Y:S05]  /*0c10*/  @P0 BRA `(.L_x_10) ;  /* 0x0000000400580947 */ /* 0x000fea0003800000 */
[----:B------:R-:W1:Y:S01]  /*0c20*/  LDC.64 R20, c[0x0][0x628] ;  /* 0x00018a00ff147b82 */ /* 0x000e620000000a00 */
[----:B------:R-:W-:Y:S02]  /*0c30*/  IMAD.MOV.U32 R8, RZ, RZ, R16 ;  /* 0x000000ffff087224 */ /* 0x000fe400078e0010 */
[----:B------:R-:W-:-:S05]  /*0c40*/  IMAD.MOV.U32 R9, RZ, RZ, R17 ;  /* 0x000000ffff097224 */ /* 0x000fca00078e0011 */
[----:B------:R-:W2:Y:S08]  /*0c50*/  LDC R18, c[0x0][0x630] ;  /* 0x00018c00ff127b82 */ /* 0x000eb00000000800 */
[----:B------:R-:W3:Y:S01]  /*0c60*/  LDC.64 R24, c[0x0][0x620] ;  /* 0x00018800ff187b82 */ /* 0x000ee20000000a00 */
[----:B-1----:R-:W-:-:S04]  /*0c70*/  ISETP.NE.U32.AND P0, PT, R20, RZ, PT ;  /* 0x000000ff1400720c */ /* 0x002fc80003f05070 */
[----:B------:R-:W-:-:S13]  /*0c80*/  ISETP.NE.AND.EX P0, PT, R21, RZ, PT, P0 ;  /* 0x000000ff1500720c */ /* 0x000fda0003f05300 */
[----:B--23--:R-:W-:Y:S05]  /*0c90*/  @!P0 BRA `(.L_x_11) ;  /* 0x0000000000288947 */ /* 0x00cfea0003800000 */
[----:B------:R-:W1:Y:S02]  /*0ca0*/  LDC R3, c[0x0][0x634] ;  /* 0x00018d00ff037b82 */ /* 0x000e640000000800 */
[----:B-1----:R-:W-:-:S05]  /*0cb0*/  IADD3 R3, P0, R16, R3, RZ ;  /* 0x0000000310037210 */ /* 0x002fca0007f1e0ff */
[----:B------:R-:W-:-:S04]  /*0cc0*/  IMAD.X R19, RZ, RZ, R17, P0 ;  /* 0x000000ffff137224 */ /* 0x000fc800000e0611 */
[----:B------:R-:W-:-:S04]  /*0cd0*/  IMAD.WIDE.U32 R8, R19, R20, RZ ;  /* 0x0000001413087225 */ /* 0x000fc800078e00ff */
[----:B0-----:R-:W-:-:S04]  /*0ce0*/  IMAD.WIDE.U32 R10, P0, R3, R21, R8 ;  /* 0x00000015030a7225 */ /* 0x001fc80007800008 */
[----:B------:R-:W-:-:S04]  /*0cf0*/  IMAD.WIDE.U32 R8, R3, R20, RZ ;  /* 0x0000001403087225 */ /* 0x000fc800078e00ff */
[----:B------:R-:W-:Y:S01]  /*0d00*/  IMAD.X R13, RZ, RZ, RZ, P0 ;  /* 0x000000ffff0d7224 */ /* 0x000fe200000e06ff */
[----:B------:R-:W-:Y:S01]  /*0d10*/  IADD3 RZ, P0, R9, R10, RZ ;  /* 0x0000000a09ff7210 */ /* 0x000fe20007f1e0ff */
[----:B------:R-:W-:-:S04]  /*0d20*/  IMAD.MOV.U32 R12, RZ, RZ, R11 ;  /* 0x000000ffff0c7224 */ /* 0x000fc800078e000b */
[----:B------:R-:W-:-:S08]  /*0d30*/  IMAD.WIDE.U32.X R8, R19, R21, R12, P0 ;  /* 0x0000001513087225 */ /* 0x000fd000000e040c */
.L_x_11:
[-CC-:B------:R-:W-:Y:S01]  /*0d40*/  SHF.R.U64 R30, R8, R18.reuse, R9.reuse ;  /* 0x00000012081e7219 */ /* 0x180fe20000001209 */
[----:B------:R-:W1:Y:S01]  /*0d50*/  LDC R12, c[0x0][0x618] ;  /* 0x00018600ff0c7b82 */ /* 0x000e620000000800 */
[----:B------:R-:W-:Y:S01]  /*0d60*/  SHF.R.U32.HI R7, RZ, R18, R9 ;  /* 0x00000012ff077219 */ /* 0x000fe20000011609 */
[----:B------:R-:W-:Y:S01]  /*0d70*/  ULDC UR4, c[0x0][0x150] ;  /* 0x0000540000047ab9 */ /* 0x000fe20000000800 */
[----:B0-----:R-:W-:Y:S02]  /*0d80*/  IADD3 R11, P0, RZ, -R30, RZ ;  /* 0x8000001eff0b7210 */ /* 0x001fe40007f1e0ff */
[----:B------:R-:W-:-:S03]  /*0d90*/  I2FP.F32.U32 R3, R6 ;  /* 0x0000000600037245 */ /* 0x000fc60000201000 */
[----:B------:R-:W0:Y:S01]  /*0da0*/  LDC.64 R26, c[0x0][0x640] ;  /* 0x00019000ff1a7b82 */ /* 0x000e220000000a00 */
[----:B------:R-:W-:Y:S02]  /*0db0*/  IMAD.X R13, RZ, RZ, ~R7, P0 ;  /* 0x000000ffff0d7224 */ /* 0x000fe400000e0e07 */
[----:B------:R-:W-:Y:S01]  /*0dc0*/  FMUL R3, R3, UR4 ;  /* 0x0000000403037c20 */ /* 0x000fe20008400000 */
[----:B------:R-:W-:Y:S01]  /*0dd0*/  IMAD.WIDE.U32 R8, R11, R24, R16 ;  /* 0x000000180b087225 */ /* 0x000fe200078e0010 */
[----:B------:R-:W-:-:S03]  /*0de0*/  ULDC UR4, c[0x0][0x154] ;  /* 0x0000550000047ab9 */ /* 0x000fc60000000800 */
[----:B------:R-:W-:Y:S01]  /*0df0*/  IMAD R10, R13, R24, RZ ;  /* 0x000000180d0a7224 */ /* 0x000fe200078e02ff */
[----:B------:R-:W2:Y:S01]  /*0e00*/  LDC R7, c[0x0][0x144] ;  /* 0x00005100ff077b82 */ /* 0x000ea20000000800 */
[----:B------:R-:W3:Y:S02]  /*0e10*/  F2I.U32.TRUNC.NTZ R3, R3 ;  /* 0x0000000300037305 */ /* 0x000ee4000020f000 */
[----:B------:R-:W-:-:S04]  /*0e20*/  IMAD R11, R11, R25, R10 ;  /* 0x000000190b0b7224 */ /* 0x000fc800078e020a */
[----:B------:R-:W-:Y:S01]  /*0e30*/  IMAD.IADD R9, R9, 0x1, R11 ;  /* 0x0000000109097824 */ /* 0x000fe200078e020b */
[----:B------:R-:W4:Y:S01]  /*0e40*/  LDC R18, c[0x0][0x608] ;  /* 0x00018200ff127b82 */ /* 0x000f220000000800 */
[----:B------:R-:W-:-:S03]  /*0e50*/  IMAD.MOV.U32 R11, RZ, RZ, -0x1 ;  /* 0xffffffffff0b7424 */ /* 0x000fc600078e00ff */
[-C--:B-1----:R-:W-:Y:S02]  /*0e60*/  SHF.R.U64 R22, R8, R12.reuse, R9 ;  /* 0x0000000c08167219 */ /* 0x082fe40000001209 */
[----:B------:R-:W-:Y:S02]  /*0e70*/  I2FP.F32.U32 R8, R15 ;  /* 0x0000000f00087245 */ /* 0x000fe40000201000 */
[----:B------:R-:W1:Y:S01]  /*0e80*/  LDC R24, c[0x0][0x658] ;  /* 0x00019600ff187b82 */ /* 0x000e620000000800 */
[----:B0-----:R-:W-:Y:S01]  /*0e90*/  ISETP.NE.U32.AND P0, PT, R26, RZ, PT ;  /* 0x000000ff1a00720c */ /* 0x001fe20003f05070 */
[----:B---3--:R-:W-:Y:S01]  /*0ea0*/  IMAD.MOV R10, RZ, RZ, -R3 ;  /* 0x000000ffff0a7224 */ /* 0x008fe200078e0a03 */
[----:B------:R-:W-:Y:S01]  /*0eb0*/  SHF.R.U32.HI R9, RZ, R12, R9 ;  /* 0x0000000cff097219 */ /* 0x000fe20000011609 */
[----:B------:R-:W-:Y:S01]  /*0ec0*/  FMUL R8, R8, UR4 ;  /* 0x0000000408087c20 */ /* 0x000fe20008400000 */
[----:B------:R-:W-:-:S03]  /*0ed0*/  ISETP.NE.AND.EX P0, PT, R27, RZ, PT, P0 ;  /* 0x000000ff1b00720c */ /* 0x000fc60003f05300 */
[----:B------:R-:W0:Y:S01]  /*0ee0*/  LDC R20, c[0x0][0x148] ;  /* 0x00005200ff147b82 */ /* 0x000e220000000800 */
[----:B--2---:R-:W-:-:S07]  /*0ef0*/  IMAD R3, R7, R10, R6 ;  /* 0x0000000a07037224 */ /* 0x004fce00078e0206 */
[----:B------:R-:W2:Y:S01]  /*0f00*/  LDC R21, c[0x0][0x600] ;  /* 0x00018000ff157b82 */ /* 0x000ea20000000800 */
[-CC-:B----4-:R-:W-:Y:S02]  /*0f10*/  SHF.R.U64 R32, R22, R18.reuse, R9.reuse ;  /* 0x0000001216207219 */ /* 0x190fe40000001209 */
[----:B------:R-:W-:Y:S01]  /*0f20*/  SHF.R.U32.HI R7, RZ, R18, R9 ;  /* 0x00000012ff077219 */ /* 0x000fe20000011609 */
[----:B------:R-:W-:Y:S01]  /*0f30*/  IMAD.MOV.U32 R9, RZ, RZ, 0x1 ;  /* 0x00000001ff097424 */ /* 0x000fe200078e00ff */
[----:B------:R3:W4:Y:S03]  /*0f40*/  F2I.U32.TRUNC.NTZ R18, R8 ;  /* 0x0000000800127305 */ /* 0x000726000020f000 */
[----:B------:R-:W0:Y:S01]  /*0f50*/  LDC R25, c[0x0][0x648] ;  /* 0x00019200ff197b82 */ /* 0x000e220000000800 */
[-C--:B-1----:R-:W-:Y:S02]  /*0f60*/  SHF.L.U32 R6, R11, R24.reuse, RZ ;  /* 0x000000180b067219 */ /* 0x082fe400000006ff */
[----:B------:R-:W-:-:S02]  /*0f70*/  SHF.R.U64 R34, R32, R24, R7 ;  /* 0x0000001820227219 */ /* 0x000fc40000001207 */
[----:B------:R-:W-:Y:S02]  /*0f80*/  LOP3.LUT R13, RZ, R6, RZ, 0x33, !PT ;  /* 0x00000006ff0d7212 */ /* 0x000fe400078e33ff */
[-C--:B------:R-:W-:Y:S01]  /*0f90*/  SHF.R.U32.HI R7, RZ, R24.reuse, R7 ;  /* 0x00000018ff077219 */ /* 0x080fe20000011607 */
[----:B------:R-:W1:Y:S01]  /*0fa0*/  LDC R29, c[0x0][0x638] ;  /* 0x00018e00ff1d7b82 */ /* 0x000e620000000800 */
[----:B------:R-:W-:Y:S01]  /*0fb0*/  SHF.L.U32 R12, R9, R24, RZ ;  /* 0x00000018090c7219 */ /* 0x000fe200000006ff */
[----:B------:R-:W-:-:S06]  /*0fc0*/  IMAD.MOV.U32 R6, RZ, RZ, R34 ;  /* 0x000000ffff067224 */ /* 0x000fcc00078e0022 */
[----:B------:R-:W0:Y:S01]  /*0fd0*/  LDC R28, c[0x0][0x610] ;  /* 0x00018400ff1c7b82 */ /* 0x000e220000000800 */
[----:B---34-:R-:W-:Y:S05]  /*0fe0*/  @!P0 BRA `(.L_x_12) ;  /* 0x0000000000288947 */ /* 0x018fea0003800000 */
[----:B------:R-:W3:Y:S02]  /*0ff0*/  LDC R11, c[0x0][0x64c] ;  /* 0x00019300ff0b7b82 */ /* 0x000ee40000000800 */
[----:B---3--:R-:W-:-:S05]  /*1000*/  IADD3 R11, P0, R34, R11, RZ ;  /* 0x0000000b220b7210 */ /* 0x008fca0007f1e0ff */
[----:B------:R-:W-:-:S04]  /*1010*/  IMAD.X R19, RZ, RZ, R7, P0 ;  /* 0x000000ffff137224 */ /* 0x000fc800000e0607 */
[----:B------:R-:W-:-:S04]  /*1020*/  IMAD.WIDE.U32 R6, R19, R26, RZ ;  /* 0x0000001a13067225 */ /* 0x000fc800078e00ff */
[----:B------:R-:W-:-:S04]  /*1030*/  IMAD.WIDE.U32 R8, P0, R11, R27, R6 ;  /* 0x0000001b0b087225 */ /* 0x000fc80007800006 */
[----:B------:R-:W-:-:S04]  /*1040*/  IMAD.WIDE.U32 R6, R11, R26, RZ ;  /* 0x0000001a0b067225 */ /* 0x000fc800078e00ff */
[----:B------:R-:W-:Y:S01]  /*1050*/  IMAD.X R11, RZ, RZ, RZ, P0 ;  /* 0x000000ffff0b7224 */ /* 0x000fe200000e06ff */
[----:B------:R-:W-:Y:S01]  /*1060*/  IADD3 RZ, P0, R7, R8, RZ ;  /* 0x0000000807ff7210 */ /* 0x000fe20007f1e0ff */
[----:B------:R-:W-:-:S04]  /*1070*/  IMAD.MOV.U32 R10, RZ, RZ, R9 ;  /* 0x000000ffff0a7224 */ /* 0x000fc800078e0009 */
[----:B------:R-:W-:-:S08]  /*1080*/  IMAD.WIDE.U32.X R6, R19, R27, R10, P0 ;  /* 0x0000001b13067225 */ /* 0x000fd000000e040a */
.L_x_12:
[----:B0-----:R-:W-:Y:S01]  /*1090*/  SHF.R.U64 R6, R6, R25, R7 ;  /* 0x0000001906067219 */ /* 0x001fe20000001207 */
[----:B--2---:R-:W-:Y:S01]  /*10a0*/  VIADD R7, R21, 0xffffffff ;  /* 0xffffffff15077836 */ /* 0x004fe20000000000 */
[----:B------:R-:W-:Y:S01]  /*10b0*/  LOP3.LUT R13, R32, R13, RZ, 0xc0, !PT ;  /* 0x0000000d200d7212 */ /* 0x000fe200078ec0ff */
[----:B------:R-:W-:Y:S02]  /*10c0*/  IMAD.MOV R18, RZ, RZ, -R18 ;  /* 0x000000ffff127224 */ /* 0x000fe400078e0a12 */
[----:B------:R-:W-:Y:S01]  /*10d0*/  IMAD.MOV R8, RZ, RZ, -R6 ;  /* 0x000000ffff087224 */ /* 0x000fe200078e0a06 */
[----:B------:R-:W-:Y:S01]  /*10e0*/  LOP3.LUT R7, R22, R7, RZ, 0xc0, !PT ;  /* 0x0000000716077212 */ /* 0x000fe200078ec0ff */
[----:B------:R-:W-:Y:S02]  /*10f0*/  IMAD R12, R12, R6, R13 ;  /* 0x000000060c0c7224 */ /* 0x000fe400078e020d */
[----:B------:R-:W-:Y:S02]  /*1100*/  @P1 IMAD R3, R20, R18, R15 ;  /* 0x0000001214031224 */ /* 0x000fe400078e020f */
[----:B-1----:R-:W-:-:S02]  /*1110*/  IMAD R6, R8, R29, R34 ;  /* 0x0000001d08067224 */ /* 0x002fc400078e0222 */
[----:B------:R-:W-:Y:S02]  /*1120*/  IMAD R22, R12, R28, R3 ;  /* 0x0000001c0c167224 */ /* 0x000fe400078e0203 */
[----:B------:R-:W-:Y:S02]  /*1130*/  IMAD R7, R6, R21, R7 ;  /* 0x0000001506077224 */ /* 0x000fe400078e0207 */
[----:B------:R-:W-:Y:S02]  /*1140*/  IMAD.MOV.U32 R3, RZ, RZ, 0x1 ;  /* 0x00000001ff037424 */ /* 0x000fe400078e00ff */
[----:B------:R-:W-:Y:S01]  /*1150*/  IMAD.MOV.U32 R19, RZ, RZ, R30 ;  /* 0x000000ffff137224 */ /* 0x000fe200078e001e */
[----:B------:R-:W-:Y:S02]  /*1160*/  SEL R18, R7, R22, !P1 ;  /* 0x0000001607127207 */ /* 0x000fe40004800000 */
[----:B------:R-:W-:-:S07]  /*1170*/  SEL R22, R22, R7, !P1 ;  /* 0x0000000716167207 */ /* 0x000fce0004800000 */
.L_x_10:
[----:B------:R-:W-:Y:S05]  /*1180*/  @!P2 BRA `(.L_x_13) ;  /* 0x0000004c0044a947 */ /* 0x000fea0003800000 */
[----:B------:R-:W-:-:S13]  /*1190*/  ISETP.GT.U32.AND P0, PT, R31, 0x1, PT ;  /* 0x000000011f00780c */ /* 0x000fda0003f04070 */
[----:B------:R-:W-:Y:S05]  /*11a0*/  @P0 EXIT ;  /* 0x000000000000094d */ /* 0x000fea0003800000 */
.L_x_14:
[----:B------:R-:W-:-:S08]  /*11b0*/  NOP ;  /* 0x0000000000007918 */ /* 0x000fd00000000000 */
[----:B------:R-:W1:Y:S02]  /*11c0*/  USETMAXREG.TRY_ALLOC.CTAPOOL UP0, 0xe8 ;  /* 0x000000e8000079c8 */ /* 0x000e640008000600 */
[----:B-1----:R-:W-:-:S13]  /*11d0*/  PLOP3.LUT P0, PT, PT, PT, UP0, 0x80, 0x0 ;  /* 0x000000000000781c */ /* 0x002fda0003f0f008 */
[----:B------:R-:W-:Y:S05]  /*11e0*/  @!P0 BRA `(.L_x_14) ;  /* 0xfffffffc00f08947 */ /* 0x000fea000383ffff */
[----:B------:R-:W-:-:S13]  /*11f0*/  LOP3.LUT P0, RZ, R3, 0xff, RZ, 0xc0, !PT ;  /* 0x000000ff03ff7812 */ /* 0x000fda000780c0ff */
[----:B------:R-:W-:Y:S05]  /*1200*/  @!P0 EXIT ;  /* 0x000000000000894d */ /* 0x000fea0003800000 */
[----:B------:R-:W2:Y:S01]  /*1210*/  LDL.64 R8, [R1] ;  /* 0x0000000001087983 */ /* 0x000ea20000100a00 */
[----:B------:R-:W-:Y:S01]  /*1220*/  SHF.R.S32.HI R4, RZ, 0x1f, R5 ;  /* 0x0000001fff047819 */ /* 0x000fe20000011405 */
[----:B------:R-:W1:Y:S01]  /*1230*/  S2UR UR4, SR_CgaCtaId ;  /* 0x00000000000479c3 */ /* 0x000e620000008800 */
[----:B------:R-:W-:Y:S01]  /*1240*/  UISETP.LT.AND UP0, UPT, UR40, 0x1, UPT ;  /* 0x000000012800788c */ /* 0x000fe2000bf01270 */
[----:B------:R-:W-:Y:S01]  /*1250*/  LOP3.LUT R102, R23, 0x1, RZ, 0xfc, !PT ;  /* 0x0000000117667812 */ /* 0x000fe200078efcff */
[----:B------:R-:W-:Y:S01]  /*1260*/  UIADD3 UR5, UR43, -0x1, URZ ;  /* 0xffffffff2b057890 */ /* 0x000fe2000fffe03f */
[CC--:B------:R-:W-:Y:S01]  /*1270*/  LEA.HI R3, R4.reuse, R5.reuse, RZ, 0x2 ;  /* 0x0000000504037211 */ /* 0x0c0fe200078f10ff */
[----:B------:R-:W-:Y:S01]  /*1280*/  USEL UR42, UR40, 0x1, UP0 ;  /* 0x00000001282a7887 */ /* 0x000fe20008000000 */
[----:B------:R-:W-:Y:S01]  /*1290*/  LEA.HI R4, R4, R5, RZ, 0x5 ;  /* 0x0000000504047211 */ /* 0x000fe200078f28ff */
[----:B------:R-:W-:Y:S01]  /*12a0*/  UMOV UR41, 0x400 ;  /* 0x0000040000297882 */ /* 0x000fe20000000000 */
[--C-:B------:R-:W-:Y:S01]  /*12b0*/  SHF.R.S32.HI R90, RZ, 0x2, R3.reuse ;  /* 0x00000002ff5a7819 */ /* 0x100fe20000011403 */
[----:B------:R-:W3:Y:S01]  /*12c0*/  LDC R96, c[0x0][0x658] ;  /* 0x00019600ff607b82 */ /* 0x000ee20000000800 */
[----:B------:R-:W-:Y:S01]  /*12d0*/  SHF.R.S32.HI R7, RZ, 0x1f, R3 ;  /* 0x0000001fff077819 */ /* 0x000fe20000011403 */
[----:B------:R-:W-:Y:S01]  /*12e0*/  UISETP.NE.AND UP0, UPT, UR5, URZ, UPT ;  /* 0x0000003f0500728c */ /* 0x000fe2000bf05270 */
[----:B------:R-:W-:Y:S01]  /*12f0*/  LOP3.LUT R6, R3, 0xfffffffc, RZ, 0xc0, !PT ;  /* 0xfffffffc03067812 */ /* 0x000fe200078ec0ff */
[----:B------:R-:W-:Y:S01]  /*1300*/  ULDC UR6, c[0x0][0x284] ;  /* 0x0000a10000067ab9 */ /* 0x000fe20000000800 */
[----:B------:R-:W-:Y:S01]  /*1310*/  LEA.HI R7, R7, R90, RZ, 0x3 ;  /* 0x0000005a07077211 */ /* 0x000fe200078f18ff */
[----:B------:R-:W-:Y:S01]  /*1320*/  USHF.L.U32 UR45, UR40, 0x1, URZ ;  /* 0x00000001282d7899 */ /* 0x000fe2000800063f */
[----:B------:R-:W-:Y:S01]  /*1330*/  SHF.R.S32.HI R3, RZ, 0x5, R4 ;  /* 0x00000005ff037819 */ /* 0x000fe20000011404 */
[----:B------:R-:W4:Y:S01]  /*1340*/  LDC.64 R94, c[0x0][0x5c8] ;  /* 0x00017200ff5e7b82 */ /* 0x000f220000000a00 */
[----:B------:R-:W-:Y:S01]  /*1350*/  LOP3.LUT R7, R7, 0xfffffff8, RZ, 0xc0, !PT ;  /* 0xfffffff807077812 */ /* 0x000fe200078ec0ff */
[----:B------:R-:W-:Y:S01]  /*1360*/  IMAD.IADD R6, R5, 0x1, -R6 ;  /* 0x0000000105067824 */ /* 0x000fe200078e0a06 */
[----:B------:R-:W-:Y:S01]  /*1370*/  UIADD3 UR42, -UR42, UR40, URZ ;  /* 0x000000282a2a7290 */ /* 0x000fe2000fffe13f */
[----:B------:R-:W-:-:S02]  /*1380*/  IMAD.MOV.U32 R5, RZ, RZ, 0x1 ;  /* 0x00000001ff057424 */ /* 0x000fc400078e00ff */
[----:B------:R-:W-:Y:S01]  /*1390*/  IMAD.IADD R90, R90, 0x1, -R7 ;  /* 0x000000015a5a7824 */ /* 0x000fe200078e0a07 */
[----:B-1----:R-:W-:Y:S01]  /*13a0*/  ULEA UR41, UR4, UR41, 0x18 ;  /* 0x0000002904297291 */ /* 0x002fe2000f8ec03f */
[----:B------:R-:W1:Y:S01]  /*13b0*/  LDC R97, c[0x0][0x288] ;  /* 0x0000a200ff617b82 */ /* 0x000e620000000800 */
[----:B------:R-:W-:Y:S01]  /*13c0*/  USHF.L.U32 UR4, UR5, 0x3, URZ ;  /* 0x0000000305047899 */ /* 0x000fe2000800063f */
[--C-:B------:R-:W-:Y:S01]  /*13d0*/  IMAD R101, R3, -0x10, -R90.reuse ;  /* 0xfffffff003657824 */ /* 0x100fe200078e0a5a */
[--C-:B------:R-:W-:Y:S01]  /*13e0*/  SHF.R.S32.HI R91, RZ, 0x1f, R90.reuse ;  /* 0x0000001fff5b7819 */ /* 0x100fe2000001145a */
[----:B------:R-:W-:Y:S01]  /*13f0*/  USEL UR5, URZ, 0x1, UP0 ;  /* 0x000000013f057887 */ /* 0x000fe20008000000 */
[----:B------:R-:W-:Y:S01]  /*1400*/  IMAD.SHL.U32 R92, R6, 0x2, RZ ;  /* 0x00000002065c7824 */ /* 0x000fe200078e00ff */
[----:B------:R-:W-:Y:S01]  /*1410*/  UIADD3 UR46, UR41, 0x60, URZ ;  /* 0x00000060292e7890 */ /* 0x000fe2000fffe03f */
[----:B------:R-:W-:Y:S01]  /*1420*/  VIADD R101, R101, UR6 ;  /* 0x0000000665657c36 */ /* 0x000fe20008000000 */
[----:B------:R-:W0:Y:S01]  /*1430*/  LDC R99, c[0x0][0x600] ;  /* 0x00018000ff637b82 */ /* 0x000e220000000800 */
[----:B------:R-:W-:Y:S01]  /*1440*/  IMAD.WIDE R90, R3, 0x10, R90 ;  /* 0x00000010035a7825 */ /* 0x000fe200078e025a */
[----:B------:R-:W-:Y:S01]  /*1450*/  ULOP3.LUT UR4, UR4, 0x8, URZ, 0xc0, !UPT ;  /* 0x0000000804047892 */ /* 0x000fe2000f8ec03f */
[----:B------:R-:W-:Y:S01]  /*1460*/  SHF.R.S32.HI R93, RZ, 0x1f, R92 ;  /* 0x0000001fff5d7819 */ /* 0x000fe2000001145c */
[----:B------:R-:W-:Y:S01]  /*1470*/  ULEA UR43, UR43, UR46, 0x3 ;  /* 0x0000002e2b2b7291 */ /* 0x000fe2000f8e183f */
[----:B------:R-:W-:Y:S01]  /*1480*/  IMAD.MOV.U32 R3, RZ, RZ, -0x1 ;  /* 0xffffffffff037424 */ /* 0x000fe200078e00ff */
[----:B------:R-:W-:Y:S01]  /*1490*/  ULOP3.LUT UR47, UR4, 0x8, URZ, 0x3c, !UPT ;  /* 0x00000008042f7892 */ /* 0x000fe2000f8e3c3f */
[----:B------:R-:W-:Y:S01]  /*14a0*/  IMAD.U32 R103, RZ, RZ, UR5 ;  /* 0x00000005ff677e24 */ /* 0x000fe2000f8e00ff */
[C---:B----4-:R-:W-:Y:S01]  /*14b0*/  SHF.L.U64.HI R95, R94.reuse, 0x3, R95 ;  /* 0x000000035e5f7819 */ /* 0x050fe2000001025f */
[----:B------:R-:W-:Y:S01]  /*14c0*/  IMAD.SHL.U32 R94, R94, 0x8, RZ ;  /* 0x000000085e5e7824 */ /* 0x000fe200078e00ff */
[-C--:B---3--:R-:W-:Y:S01]  /*14d0*/  SHF.L.U32 R3, R3, R96.reuse, RZ ;  /* 0x0000006003037219 */ /* 0x088fe200000006ff */
[----:B------:R-:W-:Y:S01]  /*14e0*/  ULOP3.LUT UR44, UR4, 0x18, URZ, 0x3c, !UPT ;  /* 0x00000018042c7892 */ /* 0x000fe2000f8e3c3f */
[----:B------:R-:W-:-:S02]  /*14f0*/  SHF.L.U32 R96, R5, R96, RZ ;  /* 0x0000006005607219 */ /* 0x000fc400000006ff */
[----:B------:R-:W-:Y:S01]  /*1500*/  LOP3.LUT R100, RZ, R3, RZ, 0x33, !PT ;  /* 0x00000003ff647212 */ /* 0x000fe200078e33ff */
[----:B-1----:R-:W-:Y:S02]  /*1510*/  IMAD R97, R6, -0x2, R97 ;  /* 0xfffffffe06617824 */ /* 0x002fe400078e0261 */
[----:B0-----:R-:W-:Y:S01]  /*1520*/  VIADD R99, R99, 0xffffffff ;  /* 0xffffffff63637836 */ /* 0x001fe20000000000 */
[----:B--2---:R-:W-:-:S07]  /*1530*/  SHF.L.U64.HI R98, R8, 0x1, R0 ;  /* 0x0000000108627819 */ /* 0x004fce0000010200 */
.L_x_162:
[----:B------:R-:W-:-:S04]  /*1540*/  SHF.L.U32 R0, R103, 0x1f, RZ ;  /* 0x0000001f67007819 */ /* 0x000fc800000006ff */
[----:B------:R-:W0:Y:S02]  /*1550*/  SYNCS.PHASECHK.TRANS64.TRYWAIT P0, [UR43+-0x8], R0 ;  /* 0xfffff800ff0075a7 */ /* 0x000e24000800016b */
[----:B01-34-:R-:W-:Y:S05]  /*1560*/  @!P0 BRA `(.L_x_15) ;  /* 0x0000005800888947 */ /* 0x01bfea0003800000 */
.L_x_185:
[----:B------:R-:W-:Y:S02]  /*1570*/  ULDC UR4, c[0x0][0x28c] ;  /* 0x0000a30000047ab9 */ /* 0x000fe40000000800 */
[----:B------:R-:W-:-:S13]  /*1580*/  ISETP.LT.AND P0, PT, RZ, UR4, PT ;  /* 0x00000004ff007c0c */ /* 0x000fda000bf01270 */
[----:B------:R-:W-:Y:S05]  /*1590*/  @P0 BRA `(.L_x_16) ;  /* 0x0000000000400947 */ /* 0x000fea0003800000 */
[----:B0-----:R-:W-:Y:S01]  /*15a0*/  MOV R0, 0x0 ;  /* 0x0000000000007802 */ /* 0x001fe20000000f00 */
[----:B------:R-:W-:Y:S01]  /*15b0*/  ULDC.64 UR4, c[0x4][0x68] ;  /* 0x01001a0000047ab9 */ /* 0x000fe20000000a00 */
[----:B------:R-:W-:Y:S01]  /*15c0*/  ULDC.64 UR6, c[0x4][0x8] ;  /* 0x0100020000067ab9 */ /* 0x000fe20000000a00 */
[----:B------:R-:W-:Y:S01]  /*15d0*/  IMAD.U32 R4, RZ, RZ, UR4 ;  /* 0x00000004ff047e24 */ /* 0x000fe2000f8e00ff */
[----:B------:R0:W1:Y:S01]  /*15e0*/  LDC.64 R14, c[0x4][R0] ;  /* 0x01000000000e7b82 */ /* 0x0000620000000a00 */
[----:B------:R-:W-:Y:S01]  /*15f0*/  IMAD.U32 R5, RZ, RZ, UR5 ;  /* 0x00000005ff057e24 */ /* 0x000fe2000f8e00ff */
[----:B------:R-:W-:Y:S01]  /*1600*/  ULDC.64 UR4, c[0x4][0x70] ;  /* 0x01001c0000047ab9 */ /* 0x000fe20000000a00 */
[----:B------:R-:W-:Y:S02]  /*1610*/  IMAD.U32 R10, RZ, RZ, UR6 ;  /* 0x00000006ff0a7e24 */ /* 0x000fe4000f8e00ff */
[----:B------:R-:W-:Y:S02]  /*1620*/  IMAD.U32 R6, RZ, RZ, UR4 ;  /* 0x00000004ff067e24 */ /* 0x000fe4000f8e00ff */
[----:B------:R-:W-:-:S02]  /*1630*/  IMAD.U32 R7, RZ, RZ, UR5 ;  /* 0x00000005ff077e24 */ /* 0x000fc4000f8e00ff */
[----:B------:R-:W-:Y:S02]  /*1640*/  IMAD.U32 R11, RZ, RZ, UR7 ;  /* 0x00000007ff0b7e24 */ /* 0x000fe4000f8e00ff */
[----:B------:R-:W-:Y:S02]  /*1650*/  IMAD.MOV.U32 R8, RZ, RZ, 0x1e1 ;  /* 0x000001e1ff087424 */ /* 0x000fe400078e00ff */
[----:B------:R-:W-:Y:S02]  /*1660*/  IMAD.MOV.U32 R12, RZ, RZ, 0x1 ;  /* 0x00000001ff0c7424 */ /* 0x000fe400078e00ff */
[----:B0-----:R-:W-:-:S07]  /*1670*/  IMAD.MOV.U32 R13, RZ, RZ, RZ ;  /* 0x000000ffff0d7224 */ /* 0x001fce00078e00ff */
[----:B------:R-:W-:-:S07]  /*1680*/  LEPC R20, `(.L_x_16) ;  /* 0x000000001014794e */ /* 0x000fce0000000000 */
[----:B-1---5:R-:W-:Y:S05]  /*1690*/  CALL.ABS.NOINC R14 ;  /* 0x000000000e007343 */ /* 0x022fea0003c00000 */
.L_x_16:
[----:B------:R-:W-:-:S13]  /*16a0*/  ISETP.NE.AND P0, PT, R102, 0x3, PT ;  /* 0x000000036600780c */ /* 0x000fda0003f05270 */
[----:B------:R-:W-:Y:S05]  /*16b0*/  @!P0 BRA `(.L_x_17) ;  /* 0x0000000000048947 */ /* 0x000fea0003800000 */
[----:B------:R-:W-:Y:S01]  /*16c0*/  BPT.TRAP 0x1 ;  /* 0x000000040000795c */ /* 0x000fe20000300000 */
.L_x_17:
[----:B0-----:R-:W-:Y:S02]  /*16d0*/  IMAD.U32 R3, RZ, RZ, UR38 ;  /* 0x00000026ff037e24 */ /* 0x001fe4000f8e00ff */
[----:B------:R-:W-:-:S03]  /*16e0*/  IMAD.U32 R0, RZ, RZ, UR39 ;  /* 0x00000027ff007e24 */ /* 0x000fc6000f8e00ff */
[----:B------:R-:W-:Y:S02]  /*16f0*/  LEA R3, R3, UR41, 0x3 ;  /* 0x0000002903037c11 */ /* 0x000fe4000f8e18ff */
[----:B------:R-:W-:-:S04]  /*1700*/  SHF.L.U32 R0, R0, 0x1f, RZ ;  /* 0x0000001f00007819 */ /* 0x000fc800000006ff */
[----:B------:R0:W1:Y:S01]  /*1710*/  SYNCS.PHASECHK.TRANS64.TRYWAIT P1, [R3+URZ], R0 ;  /* 0x00000000030075a7 */ /* 0x000062000802017f */
[----:B------:R-:W-:Y:S05]  /*1720*/  @!P0 BRA `(.L_x_18) ;  /* 0x0000000000048947 */ /* 0x000fea0003800000 */
[----:B------:R-:W-:Y:S01]  /*1730*/  BPT.TRAP 0x1 ;  /* 0x000000040000795c */ /* 0x000fe20000300000 */
.L_x_18:
[----:B------:R-:W-:-:S05]  /*1740*/  IMAD.U32 R4, RZ, RZ, UR42 ;  /* 0x0000002aff047e24 */ /* 0x000fca000f8e00ff */
[----:B------:R-:W-:Y:S01]  /*1750*/  ISETP.GE.AND P2, PT, R4, 0x1, PT ;  /* 0x000000010400780c */ /* 0x000fe20003f46270 */
[----:B-1----:R-:W-:-:S12]  /*1760*/  @P1 BRA `(.L_x_19) ;  /* 0x0000000000081947 */ /* 0x002fd80003800000 */
[----:B------:R-:W1:Y:S02]  /*1770*/  SYNCS.PHASECHK.TRANS64.TRYWAIT P1, [R3+URZ], R0 ;  /* 0x00000000030075a7 */ /* 0x000e64000802017f */
[----:B-1----:R-:W-:Y:S05]  /*1780*/  @!P1 BRA `(.L_x_20) ;  /* 0x0000005800189947 */ /* 0x002fea0003800000 */
.L_x_19:
[----:B------:R-:W-:Y:S05]  /*1790*/  WARPSYNC.ALL ;  /* 0x0000000000007948 */ /* 0x000fea0003800000 */
[----:B------:R-:W-:Y:S01]  /*17a0*/  UIADD3 UR4, UR41, 0x180, URZ ;  /* 0x0000018029047890 */ /* 0x000fe2000fffe03f */
[----:B------:R-:W-:Y:S01]  /*17b0*/  WARPGROUP.ARRIVE ;  /* 0x00000000000079c5 */ /* 0x000fe20000000000 */
[----:B------:R-:W-:Y:S02]  /*17c0*/  UIADD3 UR5, UR41, 0x14180, URZ ;  /* 0x0001418029057890 */ /* 0x000fe4000fffe03f */
[----:B------:R-:W-:Y:S02]  /*17d0*/  USHF.R.U32.HI UR4, URZ, 0x4, UR4 ;  /* 0x000000043f047899 */ /* 0x000fe40008011604 */
[----:B------:R-:W-:-:S02]  /*17e0*/  USHF.R.U32.HI UR5, URZ, 0x4, UR5 ;  /* 0x000000043f057899 */ /* 0x000fc40008011605 */
[----:B------:R-:W-:Y:S02]  /*17f0*/  ULOP3.LUT UR4, UR4, 0x3fff, URZ, 0xc0, !UPT ;  /* 0x00003fff04047892 */ /* 0x000fe4000f8ec03f */
[----:B------:R-:W-:Y:S02]  /*1800*/  ULOP3.LUT UR5, UR5, 0x3fff, URZ, 0xc0, !UPT ;  /* 0x00003fff05057892 */ /* 0x000fe4000f8ec03f */
[----:B------:R-:W-:Y:S02]  /*1810*/  ULOP3.LUT UR4, UR4, 0x10000, URZ, 0xfc, !UPT ;  /* 0x0001000004047892 */ /* 0x000fe4000f8efc3f */
[----:B------:R-:W-:Y:S02]  /*1820*/  ULOP3.LUT UR5, UR5, 0x10000, URZ, 0xfc, !UPT ;  /* 0x0001000005057892 */ /* 0x000fe4000f8efc3f */
[----:B------:R-:W-:Y:S02]  /*1830*/  ULEA UR6, UR38, UR4, 0xa ;  /* 0x0000000426067291 */ /* 0x000fe4000f8e503f */
[----:B------:R-:W-:Y:S01]  /*1840*/  ULEA UR7, UR38, UR5, 0xb ;  /* 0x0000000526077291 */ /* 0x000fe2000f8e583f */
[----:B------:R-:W-:Y:S01]  /*1850*/  UMOV UR9, 0x40000040 ;  /* 0x4000004000097882 */ /* 0x000fe20000000000 */
[----:B------:R-:W-:-:S03]  /*1860*/  UMOV UR11, 0x40000040 ;  /* 0x40000040000b7882 */ /* 0x000fc60000000000 */
[----:B------:R-:W-:Y:S02]  /*1870*/  UMOV UR8, UR6 ;  /* 0x0000000600087c82 */ /* 0x000fe40008000000 */
[----:B------:R-:W-:Y:S02]  /*1880*/  UMOV UR10, UR7 ;  /* 0x00000007000a7c82 */ /* 0x000fe40008000000 */
[----:B------:R-:W-:Y:S01]  /*1890*/  HGMMA.64x128x8.F32.TF32 R24, gdesc[UR8], RZ, !UPT, gsb0 ;  /* 0x05e00000081879f0 */ /* 0x000fe2000c0028ff */
[----:B------:R-:W-:Y:S02]  /*18a0*/  UIADD3 UR8, UR6, 0x2, URZ ;  /* 0x0000000206087890 */ /* 0x000fe4000fffe03f */
[----:B------:R-:W-:Y:S01]  /*18b0*/  UIADD3 UR10, UR7, 0x2, URZ ;  /* 0x00000002070a7890 */ /* 0x000fe2000fffe03f */
[----:B------:R-:W-:Y:S01]  /*18c0*/  UMOV UR9, 0x40000040 ;  /* 0x4000004000097882 */ /* 0x000fe20000000000 */
[----:B------:R-:W-:Y:S01]  /*18d0*/  UMOV UR11, 0x40000040 ;  /* 0x40000040000b7882 */ /* 0x000fe20000000000 */
[----:B------:R-:W-:-:S02]  /*18e0*/  WARPGROUP.DEPBAR.LE gsb0, 0x0 ;  /* 0x00008000000079c5 */ /* 0x000fc40000010000 */
[----:B------:R-:W-:-:S06]  /*18f0*/  WARPGROUP.ARRIVE ;  /* 0x00000000000079c5 */ /* 0x000fcc0000000000 */
[----:B------:R-:W-:Y:S01]  /*1900*/  HGMMA.64x128x8.F32.TF32 R24, gdesc[UR8], R24, gsb0 ;  /* 0x05e00000081879f0 */ /* 0x000fe20008002818 */
[----:B------:R-:W-:Y:S02]  /*1910*/  UIADD3 UR8, UR6, 0x4, URZ ;  /* 0x0000000406087890 */ /* 0x000fe4000fffe03f */
[----:B------:R-:W-:Y:S01]  /*1920*/  UIADD3 UR10, UR7, 0x4, URZ ;  /* 0x00000004070a7890 */ /* 0x000fe2000fffe03f */
[----:B------:R-:W-:Y:S01]  /*1930*/  UMOV UR9, 0x40000040 ;  /* 0x4000004000097882 */ /* 0x000fe20000000000 */
[----:B------:R-:W-:Y:S01]  /*1940*/  UMOV UR11, 0x40000040 ;  /* 0x40000040000b7882 */ /* 0x000fe20000000000 */
[----:B------:R-:W-:Y:S02]  /*1950*/  WARPGROUP.DEPBAR.LE gsb0, 0x0 ;  /* 0x00008000000079c5 */ /* 0x000fe40000010000 */
        /* <DEDUP_REMOVED lines=36> */
[----:B------:R-:W-:Y:S03]  /*1ba0*/  HGMMA.64x128x8.F32.TF32 R24, gdesc[UR8], R24, gsb0 ;  /* 0x05e00000081879f0 */ /* 0x000fe60008002818 */
[----:B------:R-:W-:Y:S02]  /*1bb0*/  WARPGROUP.DEPBAR.LE gsb0, 0x0 ;  /* 0x00008000000079c5 */ /* 0x000fe40000010000 */
[----:B------:R-:W-:Y:S05]  /*1bc0*/  @!P2 BRA `(.L_x_21) ;  /* 0x000000040080a947 */ /* 0x000fea0003800000 */
[----:B------:R-:W-:Y:S01]  /*1bd0*/  UIADD3 UR6, UR38, 0x1, URZ ;  /* 0x0000000126067890 */ /* 0x000fe2000fffe03f */
[----:B01----:R-:W-:-:S03]  /*1be0*/  IMAD.U32 R0, RZ, RZ, UR42 ;  /* 0x0000002aff007e24 */ /* 0x003fc6000f8e00ff */
[----:B------:R-:W-:-:S04]  /*1bf0*/  UISETP.NE.AND UP0, UPT, UR6, 0x5, UPT ;  /* 0x000000050600788c */ /* 0x000fc8000bf05270 */
[----:B------:R-:W-:Y:S02]  /*1c00*/  USEL UR7, URZ, 0x1, UP0 ;  /* 0x000000013f077887 */ /* 0x000fe40008000000 */
[----:B------:R-:W-:Y:S02]  /*1c10*/  USEL UR6, UR6, URZ, UP0 ;  /* 0x0000003f06067287 */ /* 0x000fe40008000000 */
[----:B------:R-:W-:-:S06]  /*1c20*/  ULOP3.LUT UR7, UR39, UR7, URZ, 0x3c, !UPT ;  /* 0x0000000727077292 */ /* 0x000fcc000f8e3c3f */
[----:B------:R-:W-:Y:S01]  /*1c30*/  IMAD.U32 R5, RZ, RZ, UR7 ;  /* 0x00000007ff057e24 */ /* 0x000fe2000f8e00ff */
[----:B------:R-:W-:-:S06]  /*1c40*/  UMOV UR7, UR38 ;  /* 0x0000002600077c82 */ /* 0x000fcc0008000000 */
.L_x_28:
[----:B01----:R-:W-:Y:S05]  /*1c50*/  @!P0 BRA `(.L_x_22) ;  /* 0x0000000000048947 */ /* 0x003fea0003800000 */
[----:B------:R-:W-:Y:S01]  /*1c60*/  BPT.TRAP 0x1 ;  /* 0x000000040000795c */ /* 0x000fe20000300000 */
.L_x_22:
[----:B------:R-:W-:Y:S01]  /*1c70*/  ULEA UR8, UR6, UR41, 0x3 ;  /* 0x0000002906087291 */ /* 0x000fe2000f8e183f */
[----:B------:R-:W-:-:S08]  /*1c80*/  SHF.L.U32 R3, R5, 0x1f, RZ ;  /* 0x0000001f05037819 */ /* 0x000fd000000006ff */
[----:B------:R0:W1:Y:S01]  /*1c90*/  SYNCS.PHASECHK.TRANS64.TRYWAIT P1, [UR8], R3 ;  /* 0x00000003ff0075a7 */ /* 0x0000620008020148 */
[----:B------:R-:W-:Y:S05]  /*1ca0*/  @!P0 BRA `(.L_x_23) ;  /* 0x0000000000048947 */ /* 0x000fea0003800000 */
[----:B------:R-:W-:Y:S01]  /*1cb0*/  BPT.TRAP 0x1 ;  /* 0x000000040000795c */ /* 0x000fe20000300000 */
.L_x_23:
[----:B-1----:R-:W-:Y:S05]  /*1cc0*/  @P1 BRA `(.L_x_24) ;  /* 0x0000000000081947 */ /* 0x002fea0003800000 */
[----:B------:R-:W1:Y:S02]  /*1cd0*/  SYNCS.PHASECHK.TRANS64.TRYWAIT P1, [UR8], R3 ;  /* 0x00000003ff0075a7 */ /* 0x000e640008020148 */
[----:B-1----:R-:W-:Y:S05]  /*1ce0*/  @!P1 BRA `(.L_x_25) ;  /* 0x0000005000d49947 */ /* 0x002fea0003800000 */
.L_x_24:
[----:B------:R-:W-:Y:S01]  /*1cf0*/  ULEA UR13, UR6, UR4, 0xa ;  /* 0x00000004060d7291 */ /* 0x000fe2000f8e503f */
[----:B------:R-:W-:Y:S01]  /*1d00*/  WARPGROUP.ARRIVE ;  /* 0x00000000000079c5 */ /* 0x000fe20000000000 */
[----:B------:R-:W-:Y:S01]  /*1d10*/  ULEA UR12, UR6, UR5, 0xb ;  /* 0x00000005060c7291 */ /* 0x000fe2000f8e583f */
[----:B------:R-:W-:Y:S01]  /*1d20*/  UMOV UR9, 0x40000040 ;  /* 0x4000004000097882 */ /* 0x000fe20000000000 */
[----:B------:R-:W-:-:S03]  /*1d30*/  UMOV UR11, 0x40000040 ;  /* 0x40000040000b7882 */ /* 0x000fc60000000000 */
[----:B------:R-:W-:Y:S02]  /*1d40*/  UMOV UR8, UR13 ;  /* 0x0000000d00087c82 */ /* 0x000fe40008000000 */
[----:B------:R-:W-:Y:S02]  /*1d50*/  UMOV UR10, UR12 ;  /* 0x0000000c000a7c82 */ /* 0x000fe40008000000 */
[----:B------:R-:W-:Y:S01]  /*1d60*/  HGMMA.64x128x8.F32.TF32 R24, gdesc[UR8], R24, gsb0 ;  /* 0x05e00000081879f0 */ /* 0x000fe20008002818 */
        /* <DEDUP_REMOVED lines=51> */
[----:B------:R-:W-:Y:S01]  /*20a0*/  BPT.TRAP 0x1 ;  /* 0x000000040000795c */ /* 0x000fe20000300000 */
.L_x_26:
[----:B------:R-:W-:Y:S01]  /*20b0*/  ULEA UR8, UR7, UR41, 0x3 ;  /* 0x0000002907087291 */ /* 0x000fe2000f8e183f */
[----:B------:R-:W-:-:S03]  /*20c0*/  ISETP.GT.U32.AND P1, PT, R23, 0x1, PT ;  /* 0x000000011700780c */ /* 0x000fc60003f24070 */
[----:B------:R-:W-:-:S04]  /*20d0*/  UIADD3 UR8, UR8, 0x28, URZ ;  /* 0x0000002808087890 */ /* 0x000fc8000fffe03f */
[----:B------:R-:W-:-:S09]  /*20e0*/  UPRMT UR8, URZ, 0x654, UR8 ;  /* 0x000006543f087896 */ /* 0x000fd20008000008 */
[----:B------:R-:W-:Y:S01]  /*20f0*/  SYNCS.ARRIVE.TRANS64.RED.A1T0 RZ, [UR8], RZ ;  /* 0x000000ffffff79a7 */ /* 0x000fe20008100408 */
[----:B------:R-:W-:Y:S05]  /*2100*/  @P1 BRA `(.L_x_27) ;  /* 0x0000000000041947 */ /* 0x000fea0003800000 */
[----:B------:R-:W-:Y:S01]  /*2110*/  BPT.TRAP 0x1 ;  /* 0x000000040000795c */ /* 0x000fe20000300000 */
.L_x_27:
[----:B------:R-:W-:Y:S01]  /*2120*/  UIADD3 UR6, UR6, 0x1, URZ ;  /* 0x0000000106067890 */ /* 0x000fe2000fffe03f */
[C---:B------:R-:W-:Y:S01]  /*2130*/  ISETP.GT.AND P1, PT, R0.reuse, 0x1, PT ;  /* 0x000000010000780c */ /* 0x040fe20003f24270 */
[----:B------:R-:W-:Y:S01]  /*2140*/  UIADD3 UR7, UR7, 0x1, URZ ;  /* 0x0000000107077890 */ /* 0x000fe2000fffe03f */
[----:B------:R-:W-:Y:S01]  /*2150*/  VIADD R0, R0, 0xffffffff ;  /* 0xffffffff00007836 */ /* 0x000fe20000000000 */
[----:B------:R-:W-:Y:S02]  /*2160*/  UISETP.NE.AND UP0, UPT, UR6, 0x5, UPT ;  /* 0x000000050600788c */ /* 0x000fe4000bf05270 */
[----:B------:R-:W-:Y:S02]  /*2170*/  UISETP.NE.AND UP1, UPT, UR7, 0x5, UPT ;  /* 0x000000050700788c */ /* 0x000fe4000bf25270 */
[----:B------:R-:W-:Y:S02]  /*2180*/  USEL UR8, URZ, 0x1, UP0 ;  /* 0x000000013f087887 */ /* 0x000fe40008000000 */
[----:B------:R-:W-:-:S02]  /*2190*/  USEL UR6, UR6, URZ, UP0 ;  /* 0x0000003f06067287 */ /* 0x000fc40008000000 */
[----:B------:R-:W-:Y:S02]  /*21a0*/  USEL UR7, UR7, URZ, UP1 ;  /* 0x0000003f07077287 */ /* 0x000fe40008800000 */
[----:B------:R-:W-:Y:S01]  /*21b0*/  LOP3.LUT R5, R5, UR8, RZ, 0x3c, !PT ;  /* 0x0000000805057c12 */ /* 0x000fe2000f8e3cff */
[----:B------:R-:W-:Y:S09]  /*21c0*/  @P1 BRA `(.L_x_28) ;  /* 0xfffffff800a01947 */ /* 0x000ff2000383ffff */
.L_x_21:
[----:B01----:R-:W0:Y:S01]  /*21d0*/  LDC R0, c[0x0][0x28c] ;  /* 0x0000a300ff007b82 */ /* 0x003e220000000800 */
[----:B------:R-:W-:-:S04]  /*21e0*/  IMAD.U32 R3, RZ, RZ, UR47 ;  /* 0x0000002fff037e24 */ /* 0x000fc8000f8e00ff */
[----:B------:R1:W-:Y:S01]  /*21f0*/  SYNCS.ARRIVE.TRANS64.A1T0 RZ, [R3+UR46], RZ ;  /* 0x000000ff03ff79a7 */ /* 0x0003e2000810002e */
[----:B0-----:R-:W-:-:S13]  /*2200*/  ISETP.GE.AND P1, PT, R0, 0x1, PT ;  /* 0x000000010000780c */ /* 0x001fda0003f26270 */
[----:B-1----:R-:W-:Y:S05]  /*2210*/  @!P1 BRA `(.L_x_29) ;  /* 0x0000000000349947 */ /* 0x002fea0003800000 */
[----:B------:R-:W-:Y:S05]  /*2220*/  @!P0 BRA `(.L_x_30) ;  /* 0x0000000000048947 */ /* 0x000fea0003800000 */
[----:B------:R-:W-:Y:S01]  /*2230*/  BPT.TRAP 0x1 ;  /* 0x000000040000795c */ /* 0x000fe20000300000 */
.L_x_30:
[----:B------:R-:W-:Y:S01]  /*2240*/  UIADD3 UR6, UR38, UR42, URZ ;  /* 0x0000002a26067290 */ /* 0x000fe2000fffe03f */
[----:B------:R-:W-:-:S03]  /*2250*/  ISETP.GT.U32.AND P0, PT, R23, 0x1, PT ;  /* 0x000000011700780c */ /* 0x000fc60003f04070 */
[----:B------:R-:W-:-:S04]  /*2260*/  UIMAD.WIDE.U32 UR4, UR6, -0x33333333, URZ ;  /* 0xcccccccd060478a5 */ /* 0x000fc8000f8e003f */
[----:B------:R-:W-:-:S04]  /*2270*/  USHF.R.U32.HI UR4, URZ, 0x2, UR5 ;  /* 0x000000023f047899 */ /* 0x000fc80008011605 */
[----:B------:R-:W-:-:S04]  /*2280*/  UIMAD UR6, UR4, -0x5, UR6 ;  /* 0xfffffffb040678a4 */ /* 0x000fc8000f8e0206 */
[----:B------:R-:W-:-:S04]  /*2290*/  ULEA UR6, UR6, UR41, 0x3 ;  /* 0x0000002906067291 */ /* 0x000fc8000f8e183f */
[----:B------:R-:W-:-:S04]  /*22a0*/  UIADD3 UR6, UR6, 0x28, URZ ;  /* 0x0000002806067890 */ /* 0x000fc8000fffe03f */
[----:B------:R-:W-:-:S09]  /*22b0*/  UPRMT UR6, URZ, 0x654, UR6 ;  /* 0x000006543f067896 */ /* 0x000fd20008000006 */
[----:B------:R-:W-:Y:S01]  /*22c0*/  SYNCS.ARRIVE.TRANS64.RED.A1T0 RZ, [UR6], RZ ;  /* 0x000000ffffff79a7 */ /* 0x000fe20008100406 */
[----:B------:R-:W-:Y:S05]  /*22d0*/  @P0 BRA `(.L_x_29) ;  /* 0x0000000000040947 */ /* 0x000fea0003800000 */
[----:B------:R-:W-:Y:S01]  /*22e0*/  BPT.TRAP 0x1 ;  /* 0x000000040000795c */ /* 0x000fe20000300000 */
.L_x_29:
[----:B------:R-:W-:Y:S01]  /*22f0*/  SHF.L.U32 R0, R103, 0x1f, RZ ;  /* 0x0000001f67007819 */ /* 0x000fe200000006ff */
[----:B------:R-:W-:Y:S01]  /*2300*/  UIADD3 UR38, UR38, UR45, URZ ;  /* 0x0000002d26267290 */ /* 0x000fe2000fffe03f */
[----:B------:R-:W-:Y:S01]  /*2310*/  SHF.R.S32.HI R9, RZ, 0x1f, R19 ;  /* 0x0000001fff097819 */ /* 0x000fe20000011413 */
[----:B------:R-:W-:Y:S01]  /*2320*/  UISETP.GE.U32.AND UP1, UPT, UR45, 0x5, UPT ;  /* 0x000000052d00788c */ /* 0x000fe2000bf26070 */
[----:B------:R-:W0:Y:S01]  /*2330*/  SYNCS.PHASECHK.TRANS64.TRYWAIT P0, [UR43+0x8], R0 ;  /* 0x00000800ff0075a7 */ /* 0x000e22000800016b */
[----:B------:R-:W-:-:S04]  /*2340*/  UISETP.GT.U32.AND UP0, UPT, UR38, 0x4, UPT ;  /* 0x000000042600788c */ /* 0x000fc8000bf04070 */
[----:B------:R-:W-:-:S04]  /*2350*/  UISETP.LT.U32.AND UP0, UPT, UR45, 0x5, UP0 ;  /* 0x000000052d00788c */ /* 0x000fc80008701070 */
[----:B------:R-:W-:Y:S02]  /*2360*/  USEL UR6, URZ, 0x1, !UP0 ;  /* 0x000000013f067887 */ /* 0x000fe4000c000000 */
[----:B------:R-:W-:Y:S02]  /*2370*/  @UP1 UIMAD.WIDE.U32 UR4, UR38, -0x33333333, URZ ;  /* 0xcccccccd260418a5 */ /* 0x000fe4000f8e003f */
[----:B------:R-:W-:Y:S02]  /*2380*/  ULOP3.LUT UR39, UR39, UR6, URZ, 0x3c, !UPT ;  /* 0x0000000627277292 */ /* 0x000fe4000f8e3c3f */
[----:B------:R-:W-:-:S04]  /*2390*/  @UP1 USHF.R.U32.HI UR4, URZ, 0x2, UR5 ;  /* 0x000000023f041899 */ /* 0x000fc80008011605 */
[----:B------:R-:W-:Y:S01]  /*23a0*/  @UP1 ULOP3.LUT UR39, UR39, 0x1, UR4, 0x78, !UPT ;  /* 0x0000000127271892 */ /* 0x000fe2000f8e7804 */
[----:B0-----:R-:W-:Y:S11]  /*23b0*/  @!P0 BRA `(.L_x_31) ;  /* 0x0000004c00388947 */ /* 0x001ff60003800000 */
.L_x_186:
[----:B------:R-:W-:Y:S01]  /*23c0*/  ULDC.64 UR4, c[0x0][0x5d0] ;  /* 0x0001740000047ab9 */ /* 0x000fe20000000a00 */
[----:B------:R-:W-:Y:S01]  /*23d0*/  ULDC UR6, c[0x0][0x284] ;  /* 0x0000a10000067ab9 */ /* 0x000fe20000000800 */
[----:B0-----:R-:W-:Y:S02]  /*23e0*/  IMAD R0, R9, UR4, RZ ;  /* 0x0000000409007c24 */ /* 0x001fe4000f8e02ff */
[----:B------:R-:W-:Y:S02]  /*23f0*/  IMAD.SHL.U32 R12, R18, 0x80, RZ ;  /* 0x00000080120c7824 */ /* 0x000fe400078e00ff */
[C---:B------:R-:W-:Y:S02]  /*2400*/  IMAD R3, R19.reuse, UR5, R0 ;  /* 0x0000000513037c24 */ /* 0x040fe4000f8e0200 */
[----:B------:R-:W-:Y:S01]  /*2410*/  IMAD.SHL.U32 R0, R22, 0x40, RZ ;  /* 0x0000004016007824 */ /* 0x000fe200078e00ff */
[----:B------:R-:W-:Y:S01]  /*2420*/  SHF.R.S32.HI R13, RZ, 0x1f, R12 ;  /* 0x0000001fff0d7819 */ /* 0x000fe2000001140c */
[----:B------:R-:W-:Y:S01]  /*2430*/  IMAD.WIDE.U32 R4, R19, UR4, R92 ;  /* 0x0000000413047c25 */ /* 0x000fe2000f8e005c */
[----:B------:R-:W-:-:S02]  /*2440*/  ULDC.64 UR4, c[0x0][0x5c8] ;  /* 0x0001720000047ab9 */ /* 0x000fc40000000a00 */
[----:B------:R-:W-:Y:S01]  /*2450*/  ISETP.GE.AND P0, PT, R0, UR6, PT ;  /* 0x0000000600007c0c */ /* 0x000fe2000bf06270 */
[----:B------:R-:W-:Y:S01]  /*2460*/  ULDC UR6, c[0x0][0x288] ;  /* 0x0000a20000067ab9 */ /* 0x000fe20000000800 */
[----:B------:R-:W-:Y:S01]  /*2470*/  IADD3 R4, P1, R12, R4, RZ ;  /* 0x000000040c047210 */ /* 0x000fe20007f3e0ff */
[----:B------:R-:W-:Y:S01]  /*2480*/  IMAD.WIDE R104, R22, 0x40, R90 ;  /* 0x0000004016687825 */ /* 0x000fe200078e025a */
[----:B------:R-:W-:Y:S02]  /*2490*/  ISETP.GE.OR P0, PT, R12, UR6, P0 ;  /* 0x000000060c007c0c */ /* 0x000fe40008706670 */
[----:B------:R-:W-:Y:S01]  /*24a0*/  IADD3.X R5, R13, R5, R3, P1, !PT ;  /* 0x000000050d057210 */ /* 0x000fe20000ffe403 */
[----:B------:R-:W-:-:S04]  /*24b0*/  IMAD R7, R105, UR4, RZ ;  /* 0x0000000469077c24 */ /* 0x000fc8000f8e02ff */
[C---:B------:R-:W-:Y:S02]  /*24c0*/  IMAD R7, R104.reuse, UR5, R7 ;  /* 0x0000000568077c24 */ /* 0x040fe4000f8e0207 */
[----:B------:R-:W-:-:S04]  /*24d0*/  IMAD.WIDE.U32 R106, R104, UR4, R4 ;  /* 0x00000004686a7c25 */ /* 0x000fc8000f8e0004 */
[----:B------:R-:W-:Y:S05]  /*24e0*/  @P0 BRA `(.L_x_32) ;  /* 0x0000003000d00947 */ /* 0x000fea0003800000 */
[----:B-----5:R-:W-:Y:S01]  /*24f0*/  FSETP.NEU.AND P0, PT, R89, RZ, PT ;  /* 0x000000ff5900720b */ /* 0x020fe20003f0d000 */
[----:B------:R-:W-:Y:S01]  /*2500*/  IMAD.IADD R3, R97, 0x1, -R12 ;  /* 0x0000000161037824 */ /* 0x000fe200078e0a0c */
[----:B------:R-:W-:Y:S01]  /*2510*/  BSSY B0, `(.L_x_32) ;  /* 0x0000331000007945 */ /* 0x000fe20003800000 */
[----:B------:R-:W-:Y:S02]  /*2520*/  IMAD.IADD R0, R101, 0x1, -R0 ;  /* 0x0000000165007824 */ /* 0x000fe400078e0a00 */
[----:B------:R-:W-:Y:S01]  /*2530*/  IMAD.IADD R115, R107, 0x1, R7 ;  /* 0x000000016b737824 */ /* 0x000fe200078e0207 */
[----:B------:R-:W-:-:S04]  /*2540*/  ISETP.GT.AND P3, PT, R3, RZ, PT ;  /* 0x000000ff0300720c */ /* 0x000fc80003f64270 */
[----:B------:R-:W-:-:S03]  /*2550*/  ISETP.GT.AND P1, PT, R0, RZ, P3 ;  /* 0x000000ff0000720c */ /* 0x000fc60001f24270 */
[----:B------:R-:W-:Y:S10]  /*2560*/  @!P0 BRA `(.L_x_33) ;  /* 0x0000002400148947 */ /* 0x000ff40003800000 */
[----:B------:R-:W0:Y:S01]  /*2570*/  LDC.64 R108, c[0x0][0x5b8] ;  /* 0x00016e00ff6c7b82 */ /* 0x000e220000000a00 */
[----:B------:R-:W-:-:S07]  /*2580*/  ULDC.64 UR4, c[0x0][0x5c0] ;  /* 0x0001700000047ab9 */ /* 0x000fce0000000a00 */
[----:B------:R-:W1:Y:S08]  /*2590*/  LDC.64 R110, c[0x0][0x5b0] ;  /* 0x00016c00ff6e7b82 */ /* 0x000e700000000a00 */
[----:B------:R-:W2:Y:S01]  /*25a0*/  LDC.64 R112, c[0x0][0x5a8] ;  /* 0x00016a00ff707b82 */ /* 0x000ea20000000a00 */
[-C--:B0-----:R-:W-:Y:S02]  /*25b0*/  IMAD R6, R9, R108.reuse, RZ ;  /* 0x0000006c09067224 */ /* 0x081fe400078e02ff */
[----:B------:R-:W-:-:S04]  /*25c0*/  IMAD.WIDE.U32 R4, R19, R108, R92 ;  /* 0x0000006c13047225 */ /* 0x000fc800078e005c */
[----:B------:R-:W-:Y:S01]  /*25d0*/  IMAD R107, R19, R109, R6 ;  /* 0x0000006d136b7224 */ /* 0x000fe200078e0206 */
[----:B------:R-:W-:Y:S01]  /*25e0*/  IADD3 R6, P0, R12, R4, RZ ;  /* 0x000000040c067210 */ /* 0x000fe20007f1e0ff */
[----:B-1----:R-:W-:-:S03]  /*25f0*/  IMAD R4, R105, R110, RZ ;  /* 0x0000006e69047224 */ /* 0x002fc600078e02ff */
[----:B------:R-:W-:Y:S01]  /*2600*/  IADD3.X R7, R13, R5, R107, P0, !PT ;  /* 0x000000050d077210 */ /* 0x000fe200007fe46b */
[C---:B------:R-:W-:Y:S02]  /*2610*/  IMAD R105, R104.reuse, R111, R4 ;  /* 0x0000006f68697224 */ /* 0x040fe400078e0204 */
[----:B------:R-:W-:-:S04]  /*2620*/  IMAD.WIDE.U32 R4, R104, R110, R6 ;  /* 0x0000006e68047225 */ /* 0x000fc800078e0006 */
[----:B------:R-:W-:Y:S01]  /*2630*/  IMAD.IADD R5, R5, 0x1, R105 ;  /* 0x0000000105057824 */ /* 0x000fe200078e0269 */
[----:B--2---:R-:W-:-:S04]  /*2640*/  LEA R10, P0, R4, R112, 0x2 ;  /* 0x00000070040a7211 */ /* 0x004fc800078010ff */
[----:B------:R-:W-:-:S05]  /*2650*/  LEA.HI.X R11, R4, R113, R5, 0x2, P0 ;  /* 0x00000071040b7211 */ /* 0x000fca00000f1405 */
[----:B------:R0:W2:Y:S01]  /*2660*/  @P1 LDG.E.LTC128B R18, desc[UR36][R10.64] ;  /* 0x000000240a121981 */ /* 0x0000a2000c1e1920 */
[----:B------:R-:W-:Y:S01]  /*2670*/  IMAD.WIDE.U32 R4, R104, R110, R12 ;  /* 0x0000006e68047225 */ /* 0x000fe200078e000c */
[----:B------:R-:W-:Y:S01]  /*2680*/  SHF.L.U64.HI R21, R110, 0x3, R111 ;  /* 0x000000036e157819 */ /* 0x000fe2000001026f */
[----:B------:R-:W-:Y:S01]  /*2690*/  BSSY B1, `(.L_x_34) ;  /* 0x0000017000017945 */ /* 0x000fe20003800000 */
[----:B------:R-:W-:Y:S01]  /*26a0*/  ISETP.GT.AND P3, PT, R0, 0x8, P3 ;  /* 0x000000080000780c */ /* 0x000fe20001f64270 */
[----:B------:R-:W-:Y:S01]  /*26b0*/  IMAD.SHL.U32 R20, R110, 0x8, RZ ;  /* 0x000000086e147824 */ /* 0x000fe200078e00ff */
[----:B------:R-:W-:-:S03]  /*26c0*/  IADD3 R14, P0, R92, R4, RZ ;  /* 0x000000045c0e7210 */ /* 0x000fc60007f1e0ff */
[----:B------:R-:W-:Y:S01]  /*26d0*/  IMAD.WIDE.U32 R20, R104, R110, R20 ;  /* 0x0000006e68147225 */ /* 0x000fe200078e0014 */
[----:B------:R-:W-:Y:S02]  /*26e0*/  IADD3.X R15, R93, R105, R5, P0, !PT ;  /* 0x000000695d0f7210 */ /* 0x000fe400007fe405 */
[----:B------:R-:W-:Y:S01]  /*26f0*/  LEA R8, P0, R106, UR4, 0x2 ;  /* 0x000000046a087c11 */ /* 0x000fe2000f8010ff */
[----:B------:R-:W-:Y:S01]  /*2700*/  IMAD.IADD R105, R105, 0x1, R21 ;  /* 0x0000000169697824 */ /* 0x000fe200078e0215 */
[----:B0-----:R-:W-:Y:S01]  /*2710*/  IADD3 R10, P2, R6, R20, RZ ;  /* 0x00000014060a7210 */ /* 0x001fe20007f5e0ff */
[----:B------:R-:W-:Y:S01]  /*2720*/  IMAD.WIDE.U32 R14, R19, R108, R14 ;  /* 0x0000006c130e7225 */ /* 0x000fe200078e000e */
[----:B------:R-:W-:-:S03]  /*2730*/  LEA.HI.X R9, R106, UR5, R115, 0x2, P0 ;  /* 0x000000056a097c11 */ /* 0x000fc600080f1473 */
[----:B------:R-:W-:Y:S01]  /*2740*/  IMAD.IADD R15, R107, 0x1, R15 ;  /* 0x000000016b0f7824 */ /* 0x000fe200078e020f */
[----:B------:R-:W-:Y:S01]  /*2750*/  LEA R4, P0, R14, R112, 0x2 ;  /* 0x000000700e047211 */ /* 0x000fe200078010ff */
[----:B------:R-:W-:Y:S02]  /*2760*/  IMAD.X R7, R105, 0x1, R7, P2 ;  /* 0x0000000169077824 */ /* 0x000fe400010e0607 */
[----:B--2---:R-:W-:-:S04]  /*2770*/  FMUL R5, R18, R89 ;  /* 0x0000005912057220 */ /* 0x004fc80000400000 */
[----:B------:R-:W-:Y:S01]  /*2780*/  FFMA R11, R24, R88, R5 ;  /* 0x00000058180b7223 */ /* 0x000fe20000000005 */
[----:B------:R-:W-:Y:S02]  /*2790*/  LEA.HI.X R5, R14, R113, R15, 0x2, P0 ;  /* 0x000000710e057211 */ /* 0x000fe400000f140f */
[----:B------:R-:W-:Y:S02]  /*27a0*/  ISETP.GT.AND P0, PT, R3, 0x1, PT ;  /* 0x000000010300780c */ /* 0x000fe40003f04270 */
[----:B------:R0:W-:Y:S01]  /*27b0*/  @P1 STG.E desc[UR36][R8.64], R11 ;  /* 0x0000000b08001986 */ /* 0x0001e2000c101924 */
[----:B------:R-:W-:Y:S02]  /*27c0*/  LEA R14, P1, R10, R112, 0x2 ;  /* 0x000000700a0e7211 */ /* 0x000fe400078210ff */
[----:B------:R-:W-:-:S13]  /*27d0*/  ISETP.GT.AND P4, PT, R0, RZ, P0 ;  /* 0x000000ff0000720c */ /* 0x000fda0000784270 */
[----:B0-----:R-:W-:Y:S05]  /*27e0*/  @!P4 BRA `(.L_x_35) ;  /* 0x000000000004c947 */ /* 0x001fea0003800000 */
[----:B------:R0:W5:Y:S02]  /*27f0*/  LDG.E.LTC128B R18, desc[UR36][R4.64+0x4] ;  /* 0x0000042404127981 */ /* 0x000164000c1e1920 */
.L_x_35:
[----:B------:R-:W-:Y:S05]  /*2800*/  BSYNC B1 ;  /* 0x0000000000017941 */ /* 0x000fea0003800000 */
.L_x_34:
[----:B-----5:R-:W-:Y:S01]  /*2810*/  FMUL R6, R18, R89 ;  /* 0x0000005912067220 */ /* 0x020fe20000400000 */
[----:B------:R-:W-:-:S03]  /*2820*/  LEA.HI.X R15, R10, R113, R7, 0x2, P1 ;  /* 0x000000710a0f7211 */ /* 0x000fc600008f1407 */
[----:B------:R-:W-:-:S05]  /*2830*/  FFMA R25, R25, R88, R6 ;  /* 0x0000005819197223 */ /* 0x000fca0000000006 */
[----:B------:R1:W-:Y:S04]  /*2840*/  @P4 STG.E desc[UR36][R8.64+0x4], R25 ;  /* 0x0000041908004986 */ /* 0x0003e8000c101924 */
[----:B------:R-:W2:Y:S01]  /*2850*/  @P3 LDG.E.LTC128B R18, desc[UR36][R14.64] ;  /* 0x000000240e123981 */ /* 0x000ea2000c1e1920 */
[----:B------:R-:W-:Y:S01]  /*2860*/  IADD3 R12, P1, P2, R92, R20, R12 ;  /* 0x000000145c0c7210 */ /* 0x000fe20007a3e00c */
[----:B------:R-:W-:Y:S01]  /*2870*/  BSSY B1, `(.L_x_36) ;  /* 0x0000010000017945 */ /* 0x000fe20003800000 */
[C---:B------:R-:W-:Y:S02]  /*2880*/  SHF.L.U64.HI R11, R94.reuse, 0x2, R95 ;  /* 0x000000025e0b7819 */ /* 0x040fe4000001025f */
[----:B------:R-:W-:Y:S02]  /*2890*/  IADD3.X R13, R93, R105, R13, P1, P2 ;  /* 0x000000695d0d7210 */ /* 0x000fe40000fe440d */
[----:B------:R-:W-:-:S02]  /*28a0*/  LEA R10, P2, R94, R8, 0x2 ;  /* 0x000000085e0a7211 */ /* 0x000fc400078410ff */
[----:B------:R-:W-:Y:S01]  /*28b0*/  ISETP.GT.AND P0, PT, R0, 0x8, P0 ;  /* 0x000000080000780c */ /* 0x000fe20000704270 */
[----:B------:R-:W-:Y:S01]  /*28c0*/  IMAD.WIDE.U32 R12, R19, R108, R12 ;  /* 0x0000006c130c7225 */ /* 0x000fe200078e000c */
[----:B------:R-:W-:-:S03]  /*28d0*/  ISETP.GT.AND P1, PT, R3, 0x8, PT ;  /* 0x000000080300780c */ /* 0x000fc60003f24270 */
[----:B------:R-:W-:Y:S01]  /*28e0*/  IMAD.X R11, R11, 0x1, R9, P2 ;  /* 0x000000010b0b7824 */ /* 0x000fe200010e0609 */
[----:B------:R-:W-:Y:S01]  /*28f0*/  LEA R6, P4, R12, R112, 0x2 ;  /* 0x000000700c067211 */ /* 0x000fe200078810ff */
[----:B------:R-:W-:Y:S02]  /*2900*/  IMAD.IADD R13, R107, 0x1, R13 ;  /* 0x000000016b0d7824 */ /* 0x000fe400078e020d */
[----:B--2---:R-:W-:-:S04]  /*2910*/  FMUL R7, R18, R89 ;  /* 0x0000005912077220 */ /* 0x004fc80000400000 */
[----:B------:R-:W-:Y:S01]  /*2920*/  FFMA R15, R26, R88, R7 ;  /* 0x000000581a0f7223 */ /* 0x000fe20000000007 */
[----:B------:R-:W-:-:S04]  /*2930*/  LEA.HI.X R7, R12, R113, R13, 0x2, P4 ;  /* 0x000000710c077211 */ /* 0x000fc800020f140d */
[----:B------:R1:W-:Y:S01]  /*2940*/  @P3 STG.E desc[UR36][R10.64], R15 ;  /* 0x0000000f0a003986 */ /* 0x0003e2000c101924 */
[----:B------:R-:W-:Y:S05]  /*2950*/  @!P0 BRA `(.L_x_37) ;  /* 0x0000000000048947 */ /* 0x000fea0003800000 */
[----:B------:R2:W5:Y:S02]  /*2960*/  LDG.E.LTC128B R18, desc[UR36][R6.64+0x4] ;  /* 0x0000042406127981 */ /* 0x000564000c1e1920 */
.L_x_37:
[----:B------:R-:W-:Y:S05]  /*2970*/  BSYNC B1 ;  /* 0x0000000000017941 */ /* 0x000fea0003800000 */
.L_x_36:
[----:B-----5:R-:W-:Y:S01]  /*2980*/  FMUL R12, R18, R89 ;  /* 0x00000059120c7220 */ /* 0x020fe20000400000 */
[----:B------:R-:W-:Y:S01]  /*2990*/  ISETP.GT.AND P3, PT, R0, RZ, P1 ;  /* 0x000000ff0000720c */ /* 0x000fe20000f64270 */
[----:B------:R-:W-:Y:S01]  /*29a0*/  BSSY B1, `(.L_x_38) ;  /* 0x0000006000017945 */ /* 0x000fe20003800000 */
[----:B------:R-:W-:Y:S01]  /*29b0*/  ISETP.GT.AND P2, PT, R3, 0x9, PT ;  /* 0x000000090300780c */ /* 0x000fe20003f44270 */
[----:B------:R-:W-:-:S05]  /*29c0*/  FFMA R27, R27, R88, R12 ;  /* 0x000000581b1b7223 */ /* 0x000fca000000000c */
[----:B------:R3:W-:Y:S05]  /*29d0*/  @P0 STG.E desc[UR36][R10.64+0x4], R27 ;  /* 0x0000041b0a000986 */ /* 0x0007ea000c101924 */
[----:B------:R-:W-:Y:S05]  /*29e0*/  @!P3 BRA `(.L_x_39) ;  /* 0x000000000004b947 */ /* 0x000fea0003800000 */
[----:B------:R4:W5:Y:S02]  /*29f0*/  LDG.E.LTC128B R18, desc[UR36][R4.64+0x20] ;  /* 0x0000202404127981 */ /* 0x000964000c1e1920 */
.L_x_39:
[----:B------:R-:W-:Y:S05]  /*2a00*/  BSYNC B1 ;  /* 0x0000000000017941 */ /* 0x000fea0003800000 */
.L_x_38:
[----:B-----5:R-:W-:Y:S01]  /*2a10*/  FMUL R13, R18, R89 ;  /* 0x00000059120d7220 */ /* 0x020fe20000400000 */
[----:B------:R-:W-:Y:S01]  /*2a20*/  ISETP.GT.AND P0, PT, R0, RZ, P2 ;  /* 0x000000ff0000720c */ /* 0x000fe20001704270 */
[----:B------:R-:W-:Y:S02]  /*2a30*/  BSSY B1, `(.L_x_40) ;  /* 0x0000005000017945 */ /* 0x000fe40003800000 */
[----:B------:R-:W-:-:S05]  /*2a40*/  FFMA R13, R28, R88, R13 ;  /* 0x000000581c0d7223 */ /* 0x000fca000000000d */
[----:B------:R0:W-:Y:S05]  /*2a50*/  @P3 STG.E desc[UR36][R8.64+0x20], R13 ;  /* 0x0000200d08003986 */ /* 0x0001ea000c101924 */
[----:B------:R-:W-:Y:S05]  /*2a60*/  @!P0 BRA `(.L_x_41) ;  /* 0x0000000000048947 */ /* 0x000fea0003800000 */
[----:B------:R0:W5:Y:S02]  /*2a70*/  LDG.E.LTC128B R18, desc[UR36][R4.64+0x24] ;  /* 0x0000242404127981 */ /* 0x000164000c1e1920 */
.L_x_41:
[----:B------:R-:W-:Y:S05]  /*2a80*/  BSYNC B1 ;  /* 0x0000000000017941 */ /* 0x000fea0003800000 */
.L_x_40:
[----:B-----5:R-:W-:Y:S01]  /*2a90*/  FMUL R12, R18, R89 ;  /* 0x00000059120c7220 */ /* 0x020fe20000400000 */
[----:B------:R-:W-:Y:S01]  /*2aa0*/  ISETP.GT.AND P1, PT, R0, 0x8, P1 ;  /* 0x000000080000780c */ /* 0x000fe20000f24270 */
[----:B------:R-:W-:Y:S02]  /*2ab0*/  BSSY B1, `(.L_x_42) ;  /* 0x0000005000017945 */ /* 0x000fe40003800000 */
[----:B------:R-:W-:-:S05]  /*2ac0*/  FFMA R29, R29, R88, R12 ;  /* 0x000000581d1d7223 */ /* 0x000fca000000000c */
[----:B------:R0:W-:Y:S05]  /*2ad0*/  @P0 STG.E desc[UR36][R8.64+0x24], R29 ;  /* 0x0000241d08000986 */ /* 0x0001ea000c101924 */
[----:B------:R-:W-:Y:S05]  /*2ae0*/  @!P1 BRA `(.L_x_43) ;  /* 0x0000000000049947 */ /* 0x000fea0003800000 */
[----:B------:R0:W5:Y:S02]  /*2af0*/  LDG.E.LTC128B R18, desc[UR36][R6.64+0x20] ;  /* 0x0000202406127981 */ /* 0x000164000c1e1920 */
.L_x_43:
[----:B------:R-:W-:Y:S05]  /*2b00*/  BSYNC B1 ;  /* 0x0000000000017941 */ /* 0x000fea0003800000 */
.L_x_42:
[----:B0----5:R-:W-:Y:S01]  /*2b10*/  FMUL R13, R18, R89 ;  /* 0x00000059120d7220 */ /* 0x021fe20000400000 */
[----:B------:R-:W-:Y:S01]  /*2b20*/  ISETP.GT.AND P2, PT, R0, 0x8, P2 ;  /* 0x000000080000780c */ /* 0x000fe20001744270 */
[----:B------:R-:W-:Y:S01]  /*2b30*/  BSSY B1, `(.L_x_44) ;  /* 0x0000006000017945 */ /* 0x000fe20003800000 */
[----:B------:R-:W-:Y:S01]  /*2b40*/  ISETP.GT.AND P0, PT, R3, 0x10, PT ;  /* 0x000000100300780c */ /* 0x000fe20003f04270 */
[----:B------:R-:W-:-:S05]  /*2b50*/  FFMA R13, R30, R88, R13 ;  /* 0x000000581e0d7223 */ /* 0x000fca000000000d */
[----:B------:R0:W-:Y:S05]  /*2b60*/  @P1 STG.E desc[UR36][R10.64+0x20], R13 ;  /* 0x0000200d0a001986 */ /* 0x0001ea000c101924 */
[----:B------:R-:W-:Y:S05]  /*2b70*/  @!P2 BRA `(.L_x_45) ;  /* 0x000000000004a947 */ /* 0x000fea0003800000 */
[----:B------:R0:W5:Y:S02]  /*2b80*/  LDG.E.LTC128B R18, desc[UR36][R6.64+0x24] ;  /* 0x0000242406127981 */ /* 0x000164000c1e1920 */
.L_x_45:
[----:B------:R-:W-:Y:S05]  /*2b90*/  BSYNC B1 ;  /* 0x0000000000017941 */ /* 0x000fea0003800000 */
.L_x_44:
        /* <DEDUP_REMOVED lines=8> */
.L_x_47:
[----:B------:R-:W-:Y:S05]  /*2c20*/  BSYNC B1 ;  /* 0x0000000000017941 */ /* 0x000fea0003800000 */
.L_x_46:
[----:B0----5:R-:W-:Y:S01]  /*2c30*/  FMUL R13, R18, R89 ;  /* 0x00000059120d7220 */ /* 0x021fe20000400000 */
[----:B------:R-:W-:Y:S01]  /*2c40*/  ISETP.GT.AND P2, PT, R0, RZ, P1 ;  /* 0x000000ff0000720c */ /* 0x000fe20000f44270 */
[----:B------:R-:W-:Y:S02]  /*2c50*/  BSSY B1, `(.L_x_48) ;  /* 0x0000005000017945 */ /* 0x000fe40003800000 */
[----:B------:R-:W-:-:S05]  /*2c60*/  FFMA R13, R32, R88, R13 ;  /* 0x00000058200d7223 */ /* 0x000fca000000000d */
[----:B------:R0:W-:Y:S05]  /*2c70*/  @P3 STG.E desc[UR36][R8.64+0x40], R13 ;  /* 0x0000400d08003986 */ /* 0x0001ea000c101924 */
[----:B------:R-:W-:Y:S05]  /*2c80*/  @!P2 BRA `(.L_x_49) ;  /* 0x000000000004a947 */ /* 0x000fea0003800000 */
[----:B------:R0:W5:Y:S02]  /*2c90*/  LDG.E.LTC128B R18, desc[UR36][R4.64+0x44] ;  /* 0x0000442404127981 */ /* 0x000164000c1e1920 */
.L_x_49:
[----:B------:R-:W-:Y:S05]  /*2ca0*/  BSYNC B1 ;  /* 0x0000000000017941 */ /* 0x000fea0003800000 */
.L_x_48:
[----:B-----5:R-:W-:Y:S01]  /*2cb0*/  FMUL R12, R18, R89 ;  /* 0x00000059120c7220 */ /* 0x020fe20000400000 */
[----:B------:R-:W-:Y:S01]  /*2cc0*/  ISETP.GT.AND P0, PT, R0, 0x8, P0 ;  /* 0x000000080000780c */ /* 0x000fe20000704270 */
[----:B------:R-:W-:Y:S02]  /*2cd0*/  BSSY B1, `(.L_x_50) ;  /* 0x0000005000017945 */ /* 0x000fe40003800000 */
[----:B------:R-:W-:-:S05]  /*2ce0*/  FFMA R33, R33, R88, R12 ;  /* 0x0000005821217223 */ /* 0x000fca000000000c */
[----:B------:R0:W-:Y:S05]  /*2cf0*/  @P2 STG.E desc[UR36][R8.64+0x44], R33 ;  /* 0x0000442108002986 */ /* 0x0001ea000c101924 */
[----:B------:R-:W-:Y:S05]  /*2d00*/  @!P0 BRA `(.L_x_51) ;  /* 0x0000000000048947 */ /* 0x000fea0003800000 */
[----:B------:R0:W5:Y:S02]  /*2d10*/  LDG.E.LTC128B R18, desc[UR36][R6.64+0x40] ;  /* 0x0000402406127981 */ /* 0x000164000c1e1920 */
.L_x_51:
[----:B------:R-:W-:Y:S05]  /*2d20*/  BSYNC B1 ;  /* 0x0000000000017941 */ /* 0x000fea0003800000 */
.L_x_50:
        /* <DEDUP_REMOVED lines=8> */
.L_x_53:
[----:B------:R-:W-:Y:S05]  /*2db0*/  BSYNC B1 ;  /* 0x0000000000017941 */ /* 0x000fea0003800000 */
.L_x_52:
        /* <DEDUP_REMOVED lines=8> */
.L_x_55:
[----:B------:R-:W-:Y:S05]  /*2e40*/  BSYNC B1 ;  /* 0x0000000000017941 */ /* 0x000fea0003800000 */
.L_x_54:
[----:B0----5:R-:W-:Y:S01]  /*2e50*/  FMUL R13, R18, R89 ;  /* 0x00000059120d7220 */ /* 0x021fe20000400000 */
[----:B------:R-:W-:Y:S01]  /*2e60*/  ISETP.GT.AND P1, PT, R0, RZ, P0 ;  /* 0x000000ff0000720c */ /* 0x000fe20000724270 */
[----:B------:R-:W-:Y:S02]  /*2e70*/  BSSY B1, `(.L_x_56) ;  /* 0x0000005000017945 */ /* 0x000fe40003800000 */
[----:B------:R-:W-:-:S05]  /*2e80*/  FFMA R13, R36, R88, R13 ;  /* 0x00000058240d7223 */ /* 0x000fca000000000d */
[----:B------:R0:W-:Y:S05]  /*2e90*/  @P3 STG.E desc[UR36][R8.64+0x60], R13 ;  /* 0x0000600d08003986 */ /* 0x0001ea000c101924 */
[----:B------:R-:W-:Y:S05]  /*2ea0*/  @!P1 BRA `(.L_x_57) ;  /* 0x0000000000049947 */ /* 0x000fea0003800000 */
[----:B------:R0:W5:Y:S02]  /*2eb0*/  LDG.E.LTC128B R18, desc[UR36][R4.64+0x64] ;  /* 0x0000642404127981 */ /* 0x000164000c1e1920 */
.L_x_57:
[----:B------:R-:W-:Y:S05]  /*2ec0*/  BSYNC B1 ;  /* 0x0000000000017941 */ /* 0x000fea0003800000 */
.L_x_56:
[----:B-----5:R-:W-:Y:S01]  /*2ed0*/  FMUL R12, R18, R89 ;  /* 0x00000059120c7220 */ /* 0x020fe20000400000 */
[----:B------:R-:W-:Y:S01]  /*2ee0*/  ISETP.GT.AND P2, PT, R0, 0x8, P2 ;  /* 0x000000080000780c */ /* 0x000fe20001744270 */
[----:B------:R-:W-:Y:S02]  /*2ef0*/  BSSY B1, `(.L_x_58) ;  /* 0x0000005000017945 */ /* 0x000fe40003800000 */
[----:B------:R-:W-:-:S05]  /*2f00*/  FFMA R37, R37, R88, R12 ;  /* 0x0000005825257223 */ /* 0x000fca000000000c */
[----:B------:R0:W-:Y:S05]  /*2f10*/  @P1 STG.E desc[UR36][R8.64+0x64], R37 ;  /* 0x0000642508001986 */ /* 0x0001ea000c101924 */
[----:B------:R-:W-:Y:S05]  /*2f20*/  @!P2 BRA `(.L_x_59) ;  /* 0x000000000004a947 */ /* 0x000fea0003800000 */
[----:B------:R0:W5:Y:S02]  /*2f30*/  LDG.E.LTC128B R18, desc[UR36][R6.64+0x60] ;  /* 0x0000602406127981 */ /* 0x000164000c1e1920 */
.L_x_59:
[----:B------:R-:W-:Y:S05]  /*2f40*/  BSYNC B1 ;  /* 0x0000000000017941 */ /* 0x000fea0003800000 */
.L_x_58:
        /* <DEDUP_REMOVED lines=8> */
.L_x_61:
[----:B------:R-:W-:Y:S05]  /*2fd0*/  BSYNC B1 ;  /* 0x0000000000017941 */ /* 0x000fea0003800000 */
.L_x_60:
        /* <DEDUP_REMOVED lines=8> */
.L_x_63:
[----:B------:R-:W-:Y:S05]  /*3060*/  BSYNC B1 ;  /* 0x0000000000017941 */ /* 0x000fea0003800000 */
.L_x_62:
[----:B0----5:R-:W-:Y:S01]  /*3070*/  FMUL R13, R18, R89 ;  /* 0x00000059120d7220 */ /* 0x021fe20000400000 */
[----:B------:R-:W-:Y:S01]  /*3080*/  ISETP.GT.AND P0, PT, R0, RZ, P2 ;  /* 0x000000ff0000720c */ /* 0x000fe20001704270 */
[----:B------:R-:W-:Y:S02]  /*3090*/  BSSY B1, `(.L_x_64) ;  /* 0x0000005000017945 */ /* 0x000fe40003800000 */
[----:B------:R-:W-:-:S05]  /*30a0*/  FFMA R13, R40, R88, R13 ;  /* 0x00000058280d7223 */ /* 0x000fca000000000d */
[----:B------:R0:W-:Y:S05]  /*30b0*/  @P3 STG.E desc[UR36][R8.64+0x80], R13 ;  /* 0x0000800d08003986 */ /* 0x0001ea000c101924 */
[----:B------:R-:W-:Y:S05]  /*30c0*/  @!P0 BRA `(.L_x_65) ;  /* 0x0000000000048947 */ /* 0x000fea0003800000 */
[----:B------:R0:W5:Y:S02]  /*30d0*/  LDG.E.LTC128B R18, desc[UR36][R4.64+0x84] ;  /* 0x0000842404127981 */ /* 0x000164000c1e1920 */
.L_x_65:
[----:B------:R-:W-:Y:S05]  /*30e0*/  BSYNC B1 ;  /* 0x0000000000017941 */ /* 0x000fea0003800000 */
.L_x_64:
[----:B-----5:R-:W-:Y:S01]  /*30f0*/  FMUL R12, R18, R89 ;  /* 0x00000059120c7220 */ /* 0x020fe20000400000 */
[----:B------:R-:W-:Y:S01]  /*3100*/  ISETP.GT.AND P1, PT, R0, 0x8, P1 ;  /* 0x000000080000780c */ /* 0x000fe20000f24270 */
[----:B------:R-:W-:Y:S02]  /*3110*/  BSSY B1, `(.L_x_66) ;  /* 0x0000005000017945 */ /* 0x000fe40003800000 */
[----:B------:R-:W-:-:S05]  /*3120*/  FFMA R41, R41, R88, R12 ;  /* 0x0000005829297223 */ /* 0x000fca000000000c */
[----:B------:R0:W-:Y:S05]  /*3130*/  @P0 STG.E desc[UR36][R8.64+0x84], R41 ;  /* 0x0000842908000986 */ /* 0x0001ea000c101924 */
[----:B------:R-:W-:Y:S05]  /*3140*/  @!P1 BRA `(.L_x_67) ;  /* 0x0000000000049947 */ /* 0x000fea0003800000 */
[----:B------:R0:W5:Y:S02]  /*3150*/  LDG.E.LTC128B R18, desc[UR36][R6.64+0x80] ;  /* 0x0000802406127981 */ /* 0x000164000c1e1920 */
.L_x_67:
[----:B------:R-:W-:Y:S05]  /*3160*/  BSYNC B1 ;  /* 0x0000000000017941 */ /* 0x000fea0003800000 */
.L_x_66:
        /* <DEDUP_REMOVED lines=8> */
.L_x_69:
[----:B------:R-:W-:Y:S05]  /*31f0*/  BSYNC B1 ;  /* 0x0000000000017941 */ /* 0x000fea0003800000 */
.L_x_68:
        /* <DEDUP_REMOVED lines=8> */
.L_x_71:
[----:B------:R-:W-:Y:S05]  /*3280*/  BSYNC B1 ;  /* 0x0000000000017941 */ /* 0x000fea0003800000 */
.L_x_70:
[----:B0----5:R-:W-:Y:S01]  /*3290*/  FMUL R13, R18, R89 ;  /* 0x00000059120d7220 */ /* 0x021fe20000400000 */
[----:B------:R-:W-:Y:S01]  /*32a0*/  ISETP.GT.AND P2, PT, R0, RZ, P1 ;  /* 0x000000ff0000720c */ /* 0x000fe20000f44270 */
[----:B------:R-:W-:Y:S02]  /*32b0*/  BSSY B1, `(.L_x_72) ;  /* 0x0000005000017945 */ /* 0x000fe40003800000 */
[----:B------:R-:W-:-:S05]  /*32c0*/  FFMA R13, R44, R88, R13 ;  /* 0x000000582c0d7223 */ /* 0x000fca000000000d */
[----:B------:R0:W-:Y:S05]  /*32d0*/  @P3 STG.E desc[UR36][R8.64+0xa0], R13 ;  /* 0x0000a00d08003986 */ /* 0x0001ea000c101924 */
[----:B------:R-:W-:Y:S05]  /*32e0*/  @!P2 BRA `(.L_x_73) ;  /* 0x000000000004a947 */ /* 0x000fea0003800000 */
[----:B------:R0:W5:Y:S02]  /*32f0*/  LDG.E.LTC128B R18, desc[UR36][R4.64+0xa4] ;  /* 0x0000a42404127981 */ /* 0x000164000c1e1920 */
.L_x_73:
[----:B------:R-:W-:Y:S05]  /*3300*/  BSYNC B1 ;  /* 0x0000000000017941 */ /* 0x000fea0003800000 */
.L_x_72:
[----:B-----5:R-:W-:Y:S01]  /*3310*/  FMUL R12, R18, R89 ;  /* 0x00000059120c7220 */ /* 0x020fe20000400000 */
[----:B------:R-:W-:Y:S01]  /*3320*/  ISETP.GT.AND P0, PT, R0, 0x8, P0 ;  /* 0x000000080000780c */ /* 0x000fe20000704270 */
[----:B------:R-:W-:Y:S02]  /*3330*/  BSSY B1, `(.L_x_74) ;  /* 0x0000005000017945 */ /* 0x000fe40003800000 */
[----:B------:R-:W-:-:S05]  /*3340*/  FFMA R45, R45, R88, R12 ;  /* 0x000000582d2d7223 */ /* 0x000fca000000000c */
[----:B------:R0:W-:Y:S05]  /*3350*/  @P2 STG.E desc[UR36][R8.64+0xa4], R45 ;  /* 0x0000a42d08002986 */ /* 0x0001ea000c101924 */
[----:B------:R-:W-:Y:S05]  /*3360*/  @!P0 BRA `(.L_x_75) ;  /* 0x0000000000048947 */ /* 0x000fea0003800000 */
[----:B------:R0:W5:Y:S02]  /*3370*/  LDG.E.LTC128B R18, desc[UR36][R6.64+0xa0] ;  /* 0x0000a02406127981 */ /* 0x000164000c1e1920 */
.L_x_75:
[----:B------:R-:W-:Y:S05]  /*3380*/  BSYNC B1 ;  /* 0x0000000000017941 */ /* 0x000fea0003800000 */
.L_x_74:
        /* <DEDUP_REMOVED lines=8> */
.L_x_77:
[----:B------:R-:W-:Y:S05]  /*3410*/  BSYNC B1 ;  /* 0x0000000000017941 */ /* 0x000fea0003800000 */
.L_x_76:
        /* <DEDUP_REMOVED lines=8> */
.L_x_79:
[----:B------:R-:W-:Y:S05]  /*34a0*/  BSYNC B1 ;  /* 0x0000000000017941 */ /* 0x000fea0003800000 */
.L_x_78:
[----:B0----5:R-:W-:Y:S01]  /*34b0*/  FMUL R13, R18, R89 ;  /* 0x00000059120d7220 */ /* 0x021fe20000400000 */
[----:B------:R-:W-:Y:S01]  /*34c0*/  ISETP.GT.AND P1, PT, R0, RZ, P0 ;  /* 0x000000ff0000720c */ /* 0x000fe20000724270 */
[----:B------:R-:W-:Y:S02]  /*34d0*/  BSSY B1, `(.L_x_80) ;  /* 0x0000005000017945 */ /* 0x000fe40003800000 */
[----:B------:R-:W-:-:S05]  /*34e0*/  FFMA R13, R48, R88, R13 ;  /* 0x00000058300d7223 */ /* 0x000fca000000000d */
[----:B------:R0:W-:Y:S05]  /*34f0*/  @P3 STG.E desc[UR36][R8.64+0xc0], R13 ;  /* 0x0000c00d08003986 */ /* 0x0001ea000c101924 */
[----:B------:R-:W-:Y:S05]  /*3500*/  @!P1 BRA `(.L_x_81) ;  /* 0x0000000000049947 */ /* 0x000fea0003800000 */
[----:B------:R0:W5:Y:S02]  /*3510*/  LDG.E.LTC128B R18, desc[UR36][R4.64+0xc4] ;  /* 0x0000c42404127981 */ /* 0x000164000c1e1920 */
.L_x_81:
[----:B------:R-:W-:Y:S05]  /*3520*/  BSYNC B1 ;  /* 0x0000000000017941 */ /* 0x000fea0003800000 */
.L_x_80:
[----:B-----5:R-:W-:Y:S01]  /*3530*/  FMUL R12, R18, R89 ;  /* 0x00000059120c7220 */ /* 0x020fe20000400000 */
[----:B------:R-:W-:Y:S01]  /*3540*/  ISETP.GT.AND P2, PT, R0, 0x8, P2 ;  /* 0x000000080000780c */ /* 0x000fe20001744270 */
[----:B------:R-:W-:Y:S02]  /*3550*/  BSSY B1, `(.L_x_82) ;  /* 0x0000005000017945 */ /* 0x000fe40003800000 */
[----:B------:R-:W-:-:S05]  /*3560*/  FFMA R49, R49, R88, R12 ;  /* 0x0000005831317223 */ /* 0x000fca000000000c */
[----:B------:R0:W-:Y:S05]  /*3570*/  @P1 STG.E desc[UR36][R8.64+0xc4], R49 ;  /* 0x0000c43108001986 */ /* 0x0001ea000c101924 */
[----:B------:R-:W-:Y:S05]  /*3580*/  @!P2 BRA `(.L_x_83) ;  /* 0x000000000004a947 */ /* 0x000fea0003800000 */
[----:B------:R0:W5:Y:S02]  /*3590*/  LDG.E.LTC128B R18, desc[UR36][R6.64+0xc0] ;  /* 0x0000c02406127981 */ /* 0x000164000c1e1920 */
.L_x_83:
[----:B------:R-:W-:Y:S05]  /*35a0*/  BSYNC B1 ;  /* 0x0000000000017941 */ /* 0x000fea0003800000 */
.L_x_82:
        /* <DEDUP_REMOVED lines=8> */
.L_x_85:
[----:B------:R-:W-:Y:S05]  /*3630*/  BSYNC B1 ;  /* 0x0000000000017941 */ /* 0x000fea0003800000 */
.L_x_84:
        /* <DEDUP_REMOVED lines=8> */
.L_x_87:
[----:B------:R-:W-:Y:S05]  /*36c0*/  BSYNC B1 ;  /* 0x0000000000017941 */ /* 0x000fea0003800000 */
.L_x_86:
[----:B0----5:R-:W-:Y:S01]  /*36d0*/  FMUL R13, R18, R89 ;  /* 0x00000059120d7220 */ /* 0x021fe20000400000 */
[----:B------:R-:W-:Y:S01]  /*36e0*/  ISETP.GT.AND P0, PT, R0, RZ, P2 ;  /* 0x000000ff0000720c */ /* 0x000fe20001704270 */
[----:B------:R-:W-:Y:S02]  /*36f0*/  BSSY B1, `(.L_x_88) ;  /* 0x0000005000017945 */ /* 0x000fe40003800000 */
[----:B------:R-:W-:-:S05]  /*3700*/  FFMA R13, R52, R88, R13 ;  /* 0x00000058340d7223 */ /* 0x000fca000000000d */
[----:B------:R0:W-:Y:S05]  /*3710*/  @P3 STG.E desc[UR36][R8.64+0xe0], R13 ;  /* 0x0000e00d08003986 */ /* 0x0001ea000c101924 */
[----:B------:R-:W-:Y:S05]  /*3720*/  @!P0 BRA `(.L_x_89) ;  /* 0x0000000000048947 */ /* 0x000fea0003800000 */
[----:B------:R0:W5:Y:S02]  /*3730*/  LDG.E.LTC128B R18, desc[UR36][R4.64+0xe4] ;  /* 0x0000e42404127981 */ /* 0x000164000c1e1920 */
.L_x_89:
[----:B------:R-:W-:Y:S05]  /*3740*/  BSYNC B1 ;  /* 0x0000000000017941 */ /* 0x000fea0003800000 */
.L_x_88:
[----:B-----5:R-:W-:Y:S01]  /*3750*/  FMUL R12, R18, R89 ;  /* 0x00000059120c7220 */ /* 0x020fe20000400000 */
[----:B------:R-:W-:Y:S01]  /*3760*/  ISETP.GT.AND P1, PT, R0, 0x8, P1 ;  /* 0x000000080000780c */ /* 0x000fe20000f24270 */
[----:B------:R-:W-:Y:S02]  /*3770*/  BSSY B1, `(.L_x_90) ;  /* 0x0000005000017945 */ /* 0x000fe40003800000 */
[----:B------:R-:W-:-:S05]  /*3780*/  FFMA R53, R53, R88, R12 ;  /* 0x0000005835357223 */ /* 0x000fca000000000c */
[----:B------:R0:W-:Y:S05]  /*3790*/  @P0 STG.E desc[UR36][R8.64+0xe4], R53 ;  /* 0x0000e43508000986 */ /* 0x0001ea000c101924 */
[----:B------:R-:W-:Y:S05]  /*37a0*/  @!P1 BRA `(.L_x_91) ;  /* 0x0000000000049947 */ /* 0x000fea0003800000 */
[----:B------:R0:W5:Y:S02]  /*37b0*/  LDG.E.LTC128B R18, desc[UR36][R6.64+0xe0] ;  /* 0x0000e02406127981 */ /* 0x000164000c1e1920 */
.L_x_91:
[----:B------:R-:W-:Y:S05]  /*37c0*/  BSYNC B1 ;  /* 0x0000000000017941 */ /* 0x000fea0003800000 */
.L_x_90:
        /* <DEDUP_REMOVED lines=8> */
.L_x_93:
[----:B------:R-:W-:Y:S05]  /*3850*/  BSYNC B1 ;  /* 0x0000000000017941 */ /* 0x000fea0003800000 */
.L_x_92:
        /* <DEDUP_REMOVED lines=8> */
.L_x_95:
[----:B------:R-:W-:Y:S05]  /*38e0*/  BSYNC B1 ;  /* 0x0000000000017941 */ /* 0x000fea0003800000 */
.L_x_94:
[----:B0----5:R-:W-:Y:S01]  /*38f0*/  FMUL R13, R18, R89 ;  /* 0x00000059120d7220 */ /* 0x021fe20000400000 */
[----:B------:R-:W-:Y:S01]  /*3900*/  ISETP.GT.AND P2, PT, R0, RZ, P1 ;  /* 0x000000ff0000720c */ /* 0x000fe20000f44270 */
[----:B------:R-:W-:Y:S02]  /*3910*/  BSSY B1, `(.L_x_96) ;  /* 0x0000005000017945 */ /* 0x000fe40003800000 */
[----:B------:R-:W-:-:S05]  /*3920*/  FFMA R13, R56, R88, R13 ;  /* 0x00000058380d7223 */ /* 0x000fca000000000d */
[----:B------:R0:W-:Y:S05]  /*3930*/  @P3 STG.E desc[UR36][R8.64+0x100], R13 ;  /* 0x0001000d08003986 */ /* 0x0001ea000c101924 */
[----:B------:R-:W-:Y:S05]  /*3940*/  @!P2 BRA `(.L_x_97) ;  /* 0x000000000004a947 */ /* 0x000fea0003800000 */
[----:B------:R0:W5:Y:S02]  /*3950*/  LDG.E.LTC128B R18, desc[UR36][R4.64+0x104] ;  /* 0x0001042404127981 */ /* 0x000164000c1e1920 */
.L_x_97:
[----:B------:R-:W-:Y:S05]  /*3960*/  BSYNC B1 ;  /* 0x0000000000017941 */ /* 0x000fea0003800000 */
.L_x_96:
[----:B-----5:R-:W-:Y:S01]  /*3970*/  FMUL R12, R18, R89 ;  /* 0x00000059120c7220 */ /* 0x020fe20000400000 */
[----:B------:R-:W-:Y:S01]  /*3980*/  ISETP.GT.AND P0, PT, R0, 0x8, P0 ;  /* 0x000000080000780c */ /* 0x000fe20000704270 */
[----:B------:R-:W-:Y:S02]  /*3990*/  BSSY B1, `(.L_x_98) ;  /* 0x0000005000017945 */ /* 0x000fe40003800000 */
[----:B------:R-:W-:-:S05]  /*39a0*/  FFMA R57, R57, R88, R12 ;  /* 0x0000005839397223 */ /* 0x000fca000000000c */
[----:B------:R0:W-:Y:S05]  /*39b0*/  @P2 STG.E desc[UR36][R8.64+0x104], R57 ;  /* 0x0001043908002986 */ /* 0x0001ea000c101924 */
[----:B------:R-:W-:Y:S05]  /*39c0*/  @!P0 BRA `(.L_x_99) ;  /* 0x0000000000048947 */ /* 0x000fea0003800000 */
[----:B------:R0:W5:Y:S02]  /*39d0*/  LDG.E.LTC128B R18, desc[UR36][R6.64+0x100] ;  /* 0x0001002406127981 */ /* 0x000164000c1e1920 */
.L_x_99:
[----:B------:R-:W-:Y:S05]  /*39e0*/  BSYNC B1 ;  /* 0x0000000000017941 */ /* 0x000fea0003800000 */
.L_x_98:
        /* <DEDUP_REMOVED lines=8> */
.L_x_101:
[----:B------:R-:W-:Y:S05]  /*3a70*/  BSYNC B1 ;  /* 0x0000000000017941 */ /* 0x000fea0003800000 */
.L_x_100:
        /* <DEDUP_REMOVED lines=8> */
.L_x_103:
[----:B------:R-:W-:Y:S05]  /*3b00*/  BSYNC B1 ;  /* 0x0000000000017941 */ /* 0x000fea0003800000 */
.L_x_102:
[----:B0----5:R-:W-:Y:S01]  /*3b10*/  FMUL R13, R18, R89 ;  /* 0x00000059120d7220 */ /* 0x021fe20000400000 */
[----:B------:R-:W-:Y:S01]  /*3b20*/  ISETP.GT.AND P1, PT, R0, RZ, P0 ;  /* 0x000000ff0000720c */ /* 0x000fe20000724270 */
[----:B------:R-:W-:Y:S02]  /*3b30*/  BSSY B1, `(.L_x_104) ;  /* 0x0000005000017945 */ /* 0x000fe40003800000 */
[----:B------:R-:W-:-:S05]  /*3b40*/  FFMA R13, R60, R88, R13 ;  /* 0x000000583c0d7223 */ /* 0x000fca000000000d */
[----:B------:R0:W-:Y:S05]  /*3b50*/  @P3 STG.E desc[UR36][R8.64+0x120], R13 ;  /* 0x0001200d08003986 */ /* 0x0001ea000c101924 */
[----:B------:R-:W-:Y:S05]  /*3b60*/  @!P1 BRA `(.L_x_105) ;  /* 0x0000000000049947 */ /* 0x000fea0003800000 */
[----:B------:R0:W5:Y:S02]  /*3b70*/  LDG.E.LTC128B R18, desc[UR36][R4.64+0x124] ;  /* 0x0001242404127981 */ /* 0x000164000c1e1920 */
.L_x_105:
[----:B------:R-:W-:Y:S05]  /*3b80*/  BSYNC B1 ;  /* 0x0000000000017941 */ /* 0x000fea0003800000 */
.L_x_104:
[----:B-----5:R-:W-:Y:S01]  /*3b90*/  FMUL R12, R18, R89 ;  /* 0x00000059120c7220 */ /* 0x020fe20000400000 */
[----:B------:R-:W-:Y:S01]  /*3ba0*/  ISETP.GT.AND P2, PT, R0, 0x8, P2 ;  /* 0x000000080000780c */ /* 0x000fe20001744270 */
[----:B------:R-:W-:Y:S02]  /*3bb0*/  BSSY B1, `(.L_x_106) ;  /* 0x0000005000017945 */ /* 0x000fe40003800000 */
[----:B------:R-:W-:-:S05]  /*3bc0*/  FFMA R61, R61, R88, R12 ;  /* 0x000000583d3d7223 */ /* 0x000fca000000000c */
[----:B------:R0:W-:Y:S05]  /*3bd0*/  @P1 STG.E desc[UR36][R8.64+0x124], R61 ;  /* 0x0001243d08001986 */ /* 0x0001ea000c101924 */
[----:B------:R-:W-:Y:S05]  /*3be0*/  @!P2 BRA `(.L_x_107) ;  /* 0x000000000004a947 */ /* 0x000fea0003800000 */
[----:B------:R0:W5:Y:S02]  /*3bf0*/  LDG.E.LTC128B R18, desc[UR36][R6.64+0x120] ;  /* 0x0001202406127981 */ /* 0x000164000c1e1920 */
.L_x_107:
[----:B------:R-:W-:Y:S05]  /*3c00*/  BSYNC B1 ;  /* 0x0000000000017941 */ /* 0x000fea0003800000 */
.L_x_106:
        /* <DEDUP_REMOVED lines=8> */
.L_x_109:
[----:B------:R-:W-:Y:S05]  /*3c90*/  BSYNC B1 ;  /* 0x0000000000017941 */ /* 0x000fea0003800000 */
.L_x_108:
        /* <DEDUP_REMOVED lines=8> */
.L_x_111:
[----:B------:R-:W-:Y:S05]  /*3d20*/  BSYNC B1 ;  /* 0x0000000000017941 */ /* 0x000fea0003800000 */
.L_x_110:
[----:B0----5:R-:W-:Y:S01]  /*3d30*/  FMUL R13, R18, R89 ;  /* 0x00000059120d7220 */ /* 0x021fe20000400000 */
[----:B------:R-:W-:Y:S01]  /*3d40*/  ISETP.GT.AND P0, PT, R0, RZ, P2 ;  /* 0x000000ff0000720c */ /* 0x000fe20001704270 */
[----:B------:R-:W-:Y:S02]  /*3d50*/  BSSY B1, `(.L_x_112) ;  /* 0x0000005000017945 */ /* 0x000fe40003800000 */
[----:B------:R-:W-:-:S05]  /*3d60*/  FFMA R13, R64, R88, R13 ;  /* 0x00000058400d7223 */ /* 0x000fca000000000d */
[----:B------:R0:W-:Y:S05]  /*3d70*/  @P3 STG.E desc[UR36][R8.64+0x140], R13 ;  /* 0x0001400d08003986 */ /* 0x0001ea000c101924 */
[----:B------:R-:W-:Y:S05]  /*3d80*/  @!P0 BRA `(.L_x_113) ;  /* 0x0000000000048947 */ /* 0x000fea0003800000 */
[----:B------:R0:W5:Y:S02]  /*3d90*/  LDG.E.LTC128B R18, desc[UR36][R4.64+0x144] ;  /* 0x0001442404127981 */ /* 0x000164000c1e1920 */
.L_x_113:
[----:B------:R-:W-:Y:S05]  /*3da0*/  BSYNC B1 ;  /* 0x0000000000017941 */ /* 0x000fea0003800000 */
.L_x_112:
[----:B-----5:R-:W-:Y:S01]  /*3db0*/  FMUL R12, R18, R89 ;  /* 0x00000059120c7220 */ /* 0x020fe20000400000 */
[----:B------:R-:W-:Y:S01]  /*3dc0*/  ISETP.GT.AND P1, PT, R0, 0x8, P1 ;  /* 0x000000080000780c */ /* 0x000fe20000f24270 */
[----:B------:R-:W-:Y:S02]  /*3dd0*/  BSSY B1, `(.L_x_114) ;  /* 0x0000005000017945 */ /* 0x000fe40003800000 */
[----:B------:R-:W-:-:S05]  /*3de0*/  FFMA R65, R65, R88, R12 ;  /* 0x0000005841417223 */ /* 0x000fca000000000c */
[----:B------:R0:W-:Y:S05]  /*3df0*/  @P0 STG.E desc[UR36][R8.64+0x144], R65 ;  /* 0x0001444108000986 */ /* 0x0001ea000c101924 */
[----:B------:R-:W-:Y:S05]  /*3e00*/  @!P1 BRA `(.L_x_115) ;  /* 0x0000000000049947 */ /* 0x000fea0003800000 */
[----:B------:R0:W5:Y:S02]  /*3e10*/  LDG.E.LTC128B R18, desc[UR36][R6.64+0x140] ;  /* 0x0001402406127981 */ /* 0x000164000c1e1920 */
.L_x_115:
[----:B------:R-:W-:Y:S05]  /*3e20*/  BSYNC B1 ;  /* 0x0000000000017941 */ /* 0x000fea0003800000 */
.L_x_114:
        /* <DEDUP_REMOVED lines=8> */
.L_x_117:
[----:B------:R-:W-:Y:S05]  /*3eb0*/  BSYNC B1 ;  /* 0x0000000000017941 */ /* 0x000fea0003800000 */
.L_x_116:
        /* <DEDUP_REMOVED lines=8> */
.L_x_119:
[----:B------:R-:W-:Y:S05]  /*3f40*/  BSYNC B1 ;  /* 0x0000000000017941 */ /* 0x000fea0003800000 */
.L_x_118:
[----:B0----5:R-:W-:Y:S01]  /*3f50*/  FMUL R13, R18, R89 ;  /* 0x00000059120d7220 */ /* 0x021fe20000400000 */
[----:B------:R-:W-:Y:S01]  /*3f60*/  ISETP.GT.AND P2, PT, R0, RZ, P1 ;  /* 0x000000ff0000720c */ /* 0x000fe20000f44270 */
[----:B------:R-:W-:Y:S02]  /*3f70*/  BSSY B1, `(.L_x_120) ;  /* 0x0000005000017945 */ /* 0x000fe40003800000 */
[----:B------:R-:W-:-:S05]  /*3f80*/  FFMA R13, R68, R88, R13 ;  /* 0x00000058440d7223 */ /* 0x000fca000000000d */
[----:B------:R0:W-:Y:S05]  /*3f90*/  @P3 STG.E desc[UR36][R8.64+0x160], R13 ;  /* 0x0001600d08003986 */ /* 0x0001ea000c101924 */
[----:B------:R-:W-:Y:S05]  /*3fa0*/  @!P2 BRA `(.L_x_121) ;  /* 0x000000000004a947 */ /* 0x000fea0003800000 */
[----:B------:R0:W5:Y:S02]  /*3fb0*/  LDG.E.LTC128B R18, desc[UR36][R4.64+0x164] ;  /* 0x0001642404127981 */ /* 0x000164000c1e1920 */
.L_x_121:
[----:B------:R-:W-:Y:S05]  /*3fc0*/  BSYNC B1 ;  /* 0x0000000000017941 */ /* 0x000fea0003800000 */
.L_x_120:
[----:B-----5:R-:W-:Y:S01]  /*3fd0*/  FMUL R12, R18, R89 ;  /* 0x00000059120c7220 */ /* 0x020fe20000400000 */
[----:B------:R-:W-:Y:S01]  /*3fe0*/  ISETP.GT.AND P0, PT, R0, 0x8, P0 ;  /* 0x000000080000780c */ /* 0x000fe20000704270 */
[----:B------:R-:W-:Y:S02]  /*3ff0*/  BSSY B1, `(.L_x_122) ;  /* 0x0000005000017945 */ /* 0x000fe40003800000 */
[----:B------:R-:W-:-:S05]  /*4000*/  FFMA R69, R69, R88, R12 ;  /* 0x0000005845457223 */ /* 0x000fca000000000c */
[----:B------:R0:W-:Y:S05]  /*4010*/  @P2 STG.E desc[UR36][R8.64+0x164], R69 ;  /* 0x0001644508002986 */ /* 0x0001ea000c101924 */
[----:B------:R-:W-:Y:S05]  /*4020*/  @!P0 BRA `(.L_x_123) ;  /* 0x0000000000048947 */ /* 0x000fea0003800000 */
[----:B------:R0:W5:Y:S02]  /*4030*/  LDG.E.LTC128B R18, desc[UR36][R6.64+0x160] ;  /* 0x0001602406127981 */ /* 0x000164000c1e1920 */
.L_x_123:
[----:B------:R-:W-:Y:S05]  /*4040*/  BSYNC B1 ;  /* 0x0000000000017941 */ /* 0x000fea0003800000 */
.L_x_122:
        /* <DEDUP_REMOVED lines=8> */
.L_x_125:
[----:B------:R-:W-:Y:S05]  /*40d0*/  BSYNC B1 ;  /* 0x0000000000017941 */ /* 0x000fea0003800000 */
.L_x_124:
        /* <DEDUP_REMOVED lines=8> */
.L_x_127:
[----:B------:R-:W-:Y:S05]  /*4160*/  BSYNC B1 ;  /* 0x0000000000017941 */ /* 0x000fea0003800000 */
.L_x_126:
[----:B0----5:R-:W-:Y:S01]  /*4170*/  FMUL R13, R18, R89 ;  /* 0x00000059120d7220 */ /* 0x021fe20000400000 */
[----:B------:R-:W-:Y:S01]  /*4180*/  ISETP.GT.AND P1, PT, R0, RZ, P0 ;  /* 0x000000ff0000720c */ /* 0x000fe20000724270 */
[----:B------:R-:W-:Y:S02]  /*4190*/  BSSY B1, `(.L_x_128) ;  /* 0x0000005000017945 */ /* 0x000fe40003800000 */
[----:B------:R-:W-:-:S05]  /*41a0*/  FFMA R13, R72, R88, R13 ;  /* 0x00000058480d7223 */ /* 0x000fca000000000d */
[----:B------:R0:W-:Y:S05]  /*41b0*/  @P3 STG.E desc[UR36][R8.64+0x180], R13 ;  /* 0x0001800d08003986 */ /* 0x0001ea000c101924 */
[----:B------:R-:W-:Y:S05]  /*41c0*/  @!P1 BRA `(.L_x_129) ;  /* 0x0000000000049947 */ /* 0x000fea0003800000 */
[----:B------:R0:W5:Y:S02]  /*41d0*/  LDG.E.LTC128B R18, desc[UR36][R4.64+0x184] ;  /* 0x0001842404127981 */ /* 0x000164000c1e1920 */
.L_x_129:
[----:B------:R-:W-:Y:S05]  /*41e0*/  BSYNC B1 ;  /* 0x0000000000017941 */ /* 0x000fea0003800000 */
.L_x_128:
[----:B-----5:R-:W-:Y:S01]  /*41f0*/  FMUL R12, R18, R89 ;  /* 0x00000059120c7220 */ /* 0x020fe20000400000 */
[----:B------:R-:W-:Y:S01]  /*4200*/  ISETP.GT.AND P2, PT, R0, 0x8, P2 ;  /* 0x000000080000780c */ /* 0x000fe20001744270 */
[----:B------:R-:W-:Y:S02]  /*4210*/  BSSY B1, `(.L_x_130) ;  /* 0x0000005000017945 */ /* 0x000fe40003800000 */
[----:B------:R-:W-:-:S05]  /*4220*/  FFMA R73, R73, R88, R12 ;  /* 0x0000005849497223 */ /* 0x000fca000000000c */
[----:B------:R0:W-:Y:S05]  /*4230*/  @P1 STG.E desc[UR36][R8.64+0x184], R73 ;  /* 0x0001844908001986 */ /* 0x0001ea000c101924 */
[----:B------:R-:W-:Y:S05]  /*4240*/  @!P2 BRA `(.L_x_131) ;  /* 0x000000000004a947 */ /* 0x000fea0003800000 */
[----:B------:R0:W5:Y:S02]  /*4250*/  LDG.E.LTC128B R18, desc[UR36][R6.64+0x180] ;  /* 0x0001802406127981 */ /* 0x000164000c1e1920 */
.L_x_131:
[----:B------:R-:W-:Y:S05]  /*4260*/  BSYNC B1 ;  /* 0x0000000000017941 */ /* 0x000fea0003800000 */
.L_x_130:
        /* <DEDUP_REMOVED lines=8> */
.L_x_133:
[----:B------:R-:W-:Y:S05]  /*42f0*/  BSYNC B1 ;  /* 0x0000000000017941 */ /* 0x000fea0003800000 */
.L_x_132:
        /* <DEDUP_REMOVED lines=8> */
.L_x_135:
[----:B------:R-:W-:Y:S05]  /*4380*/  BSYNC B1 ;  /* 0x0000000000017941 */ /* 0x000fea0003800000 */
.L_x_134:
[----:B0----5:R-:W-:Y:S01]  /*4390*/  FMUL R13, R18, R89 ;  /* 0x00000059120d7220 */ /* 0x021fe20000400000 */
[----:B------:R-:W-:Y:S01]  /*43a0*/  ISETP.GT.AND P0, PT, R0, RZ, P2 ;  /* 0x000000ff0000720c */ /* 0x000fe20001704270 */
[----:B------:R-:W-:Y:S02]  /*43b0*/  BSSY B1, `(.L_x_136) ;  /* 0x0000005000017945 */ /* 0x000fe40003800000 */
[----:B------:R-:W-:-:S05]  /*43c0*/  FFMA R13, R76, R88, R13 ;  /* 0x000000584c0d7223 */ /* 0x000fca000000000d */
[----:B------:R0:W-:Y:S05]  /*43d0*/  @P3 STG.E desc[UR36][R8.64+0x1a0], R13 ;  /* 0x0001a00d08003986 */ /* 0x0001ea000c101924 */
[----:B------:R-:W-:Y:S05]  /*43e0*/  @!P0 BRA `(.L_x_137) ;  /* 0x0000000000048947 */ /* 0x000fea0003800000 */
[----:B------:R0:W5:Y:S02]  /*43f0*/  LDG.E.LTC128B R18, desc[UR36][R4.64+0x1a4] ;  /* 0x0001a42404127981 */ /* 0x000164000c1e1920 */
.L_x_137:
[----:B------:R-:W-:Y:S05]  /*4400*/  BSYNC B1 ;  /* 0x0000000000017941 */ /* 0x000fea0003800000 */
.L_x_136:
[----:B-----5:R-:W-:Y:S01]  /*4410*/  FMUL R12, R18, R89 ;  /* 0x00000059120c7220 */ /* 0x020fe20000400000 */
[----:B------:R-:W-:Y:S01]  /*4420*/  ISETP.GT.AND P1, PT, R0, 0x8, P1 ;  /* 0x000000080000780c */ /* 0x000fe20000f24270 */
[----:B------:R-:W-:Y:S02]  /*4430*/  BSSY B1, `(.L_x_138) ;  /* 0x0000005000017945 */ /* 0x000fe40003800000 */
[----:B------:R-:W-:-:S05]  /*4440*/  FFMA R77, R77, R88, R12 ;  /* 0x000000584d4d7223 */ /* 0x000fca000000000c */
[----:B------:R0:W-:Y:S05]  /*4450*/  @P0 STG.E desc[UR36][R8.64+0x1a4], R77 ;  /* 0x0001a44d08000986 */ /* 0x0001ea000c101924 */
[----:B------:R-:W-:Y:S05]  /*4460*/  @!P1 BRA `(.L_x_139) ;  /* 0x0000000000049947 */ /* 0x000fea0003800000 */
[----:B------:R0:W5:Y:S02]  /*4470*/  LDG.E.LTC128B R18, desc[UR36][R6.64+0x1a0] ;  /* 0x0001a02406127981 */ /* 0x000164000c1e1920 */
.L_x_139:
[----:B------:R-:W-:Y:S05]  /*4480*/  BSYNC B1 ;  /* 0x0000000000017941 */ /* 0x000fea0003800000 */
.L_x_138:
        /* <DEDUP_REMOVED lines=8> */
.L_x_141:
[----:B------:R-:W-:Y:S05]  /*4510*/  BSYNC B1 ;  /* 0x0000000000017941 */ /* 0x000fea0003800000 */
.L_x_140:
        /* <DEDUP_REMOVED lines=8> */
.L_x_143:
[----:B------:R-:W-:Y:S05]  /*45a0*/  BSYNC B1 ;  /* 0x0000000000017941 */ /* 0x000fea0003800000 */
.L_x_142:
[----:B0----5:R-:W-:Y:S01]  /*45b0*/  FMUL R13, R18, R89 ;  /* 0x00000059120d7220 */ /* 0x021fe20000400000 */
[----:B------:R-:W-:Y:S01]  /*45c0*/  ISETP.GT.AND P2, PT, R0, RZ, P1 ;  /* 0x000000ff0000720c */ /* 0x000fe20000f44270 */
[----:B------:R-:W-:Y:S02]  /*45d0*/  BSSY B1, `(.L_x_144) ;  /* 0x0000005000017945 */ /* 0x000fe40003800000 */
[----:B------:R-:W-:-:S05]  /*45e0*/  FFMA R13, R80, R88, R13 ;  /* 0x00000058500d7223 */ /* 0x000fca000000000d */
[----:B------:R0:W-:Y:S05]  /*45f0*/  @P3 STG.E desc[UR36][R8.64+0x1c0], R13 ;  /* 0x0001c00d08003986 */ /* 0x0001ea000c101924 */
[----:B------:R-:W-:Y:S05]  /*4600*/  @!P2 BRA `(.L_x_145) ;  /* 0x000000000004a947 */ /* 0x000fea0003800000 */
[----:B------:R0:W5:Y:S02]  /*4610*/  LDG.E.LTC128B R18, desc[UR36][R4.64+0x1c4] ;  /* 0x0001c42404127981 */ /* 0x000164000c1e1920 */
.L_x_145:
[----:B------:R-:W-:Y:S05]  /*4620*/  BSYNC B1 ;  /* 0x0000000000017941 */ /* 0x000fea0003800000 */
.L_x_144:
[----:B-----5:R-:W-:Y:S01]  /*4630*/  FMUL R12, R18, R89 ;  /* 0x00000059120c7220 */ /* 0x020fe20000400000 */
[----:B------:R-:W-:Y:S01]  /*4640*/  ISETP.GT.AND P0, PT, R0, 0x8, P0 ;  /* 0x000000080000780c */ /* 0x000fe20000704270 */
[----:B------:R-:W-:Y:S02]  /*4650*/  BSSY B1, `(.L_x_146) ;  /* 0x0000005000017945 */ /* 0x000fe40003800000 */
[----:B------:R-:W-:-:S05]  /*4660*/  FFMA R81, R81, R88, R12 ;  /* 0x0000005851517223 */ /* 0x000fca000000000c */
[----:B------:R0:W-:Y:S05]  /*4670*/  @P2 STG.E desc[UR36][R8.64+0x1c4], R81 ;  /* 0x0001c45108002986 */ /* 0x0001ea000c101924 */
[----:B------:R-:W-:Y:S05]  /*4680*/  @!P0 BRA `(.L_x_147) ;  /* 0x0000000000048947 */ /* 0x000fea0003800000 */
[----:B------:R0:W5:Y:S02]  /*4690*/  LDG.E.LTC128B R18, desc[UR36][R6.64+0x1c0] ;  /* 0x0001c02406127981 */ /* 0x000164000c1e1920 */
.L_x_147:
[----:B------:R-:W-:Y:S05]  /*46a0*/  BSYNC B1 ;  /* 0x0000000000017941 */ /* 0x000fea0003800000 */
.L_x_146:
        /* <DEDUP_REMOVED lines=8> */
.L_x_149:
[----:B------:R-:W-:Y:S05]  /*4730*/  BSYNC B1 ;  /* 0x0000000000017941 */ /* 0x000fea0003800000 */
.L_x_148:
        /* <DEDUP_REMOVED lines=8> */
.L_x_151:
[----:B------:R-:W-:Y:S05]  /*47c0*/  BSYNC B1 ;  /* 0x0000000000017941 */ /* 0x000fea0003800000 */
.L_x_150:
[----:B-----5:R-:W-:Y:S01]  /*47d0*/  FMUL R3, R18, R89 ;  /* 0x0000005912037220 */ /* 0x020fe20000400000 */
[----:B------:R-:W-:Y:S01]  /*47e0*/  ISETP.GT.AND P1, PT, R0, RZ, P0 ;  /* 0x000000ff0000720c */ /* 0x000fe20000724270 */
[----:B------:R-:W-:Y:S02]  /*47f0*/  BSSY B1, `(.L_x_152) ;  /* 0x0000005000017945 */ /* 0x000fe40003800000 */
[----:B------:R-:W-:-:S05]  /*4800*/  FFMA R3, R84, R88, R3 ;  /* 0x0000005854037223 */ /* 0x000fca0000000003 */
[----:B------:R0:W-:Y:S05]  /*4810*/  @P3 STG.E desc[UR36][R8.64+0x1e0], R3 ;  /* 0x0001e00308003986 */ /* 0x0001ea000c101924 */
[----:B------:R-:W-:Y:S05]  /*4820*/  @!P1 BRA `(.L_x_153) ;  /* 0x0000000000049947 */ /* 0x000fea0003800000 */
[----:B------:R0:W5:Y:S02]  /*4830*/  LDG.E.LTC128B R18, desc[UR36][R4.64+0x1e4] ;  /* 0x0001e42404127981 */ /* 0x000164000c1e1920 */
.L_x_153:
[----:B------:R-:W-:Y:S05]  /*4840*/  BSYNC B1 ;  /* 0x0000000000017941 */ /* 0x000fea0003800000 */
.L_x_152:
[----:B0---45:R-:W-:Y:S01]  /*4850*/  FMUL R4, R18, R89 ;  /* 0x0000005912047220 */ /* 0x031fe20000400000 */
[----:B------:R-:W-:Y:S01]  /*4860*/  ISETP.GT.AND P2, PT, R0, 0x8, P2 ;  /* 0x000000080000780c */ /* 0x000fe20001744270 */
[----:B------:R-:W-:Y:S02]  /*4870*/  BSSY B1, `(.L_x_154) ;  /* 0x0000005000017945 */ /* 0x000fe40003800000 */
[----:B------:R-:W-:-:S05]  /*4880*/  FFMA R85, R85, R88, R4 ;  /* 0x0000005855557223 */ /* 0x000fca0000000004 */
[----:B------:R0:W-:Y:S05]  /*4890*/  @P1 STG.E desc[UR36][R8.64+0x1e4], R85 ;  /* 0x0001e45508001986 */ /* 0x0001ea000c101924 */
[----:B------:R-:W-:Y:S05]  /*48a0*/  @!P2 BRA `(.L_x_155) ;  /* 0x000000000004a947 */ /* 0x000fea0003800000 */
[----:B------:R4:W5:Y:S02]  /*48b0*/  LDG.E.LTC128B R18, desc[UR36][R6.64+0x1e0] ;  /* 0x0001e02406127981 */ /* 0x000964000c1e1920 */
.L_x_155:
[----:B------:R-:W-:Y:S05]  /*48c0*/  BSYNC B1 ;  /* 0x0000000000017941 */ /* 0x000fea0003800000 */
.L_x_154:
[----:B-----5:R-:W-:Y:S01]  /*48d0*/  FMUL R3, R18, R89 ;  /* 0x0000005912037220 */ /* 0x020fe20000400000 */
[----:B------:R-:W-:Y:S01]  /*48e0*/  @P2 IMAD.MOV.U32 R4, RZ, RZ, R10 ;  /* 0x000000ffff042224 */ /* 0x000fe200078e000a */
[----:B------:R-:W-:Y:S01]  /*48f0*/  ISETP.GT.AND P0, PT, R0, 0x8, P0 ;  /* 0x000000080000780c */ /* 0x000fe20000704270 */
[----:B------:R-:W-:Y:S02]  /*4900*/  @P2 IMAD.MOV.U32 R5, RZ, RZ, R11 ;  /* 0x000000ffff052224 */ /* 0x000fe400078e000b */
[----:B------:R-:W-:Y:S01]  /*4910*/  FFMA R3, R86, R88, R3 ;  /* 0x0000005856037223 */ /* 0x000fe20000000003 */
[----:B------:R-:W-:Y:S04]  /*4920*/  BSSY B1, `(.L_x_156) ;  /* 0x0000004000017945 */ /* 0x000fe80003800000 */
[----:B------:R0:W-:Y:S05]  /*4930*/  @P2 STG.E desc[UR36][R4.64+0x1e0], R3 ;  /* 0x0001e00304002986 */ /* 0x0001ea000c101924 */
[----:B------:R-:W-:Y:S05]  /*4940*/  @!P0 BRA `(.L_x_157) ;  /* 0x0000000000048947 */ /* 0x000fea0003800000 */
[----:B------:R0:W5:Y:S02]  /*4950*/  LDG.E.LTC128B R18, desc[UR36][R6.64+0x1e4] ;  /* 0x0001e42406127981 */ /* 0x000164000c1e1920 */
.L_x_157:
[----:B------:R-:W-:Y:S05]  /*4960*/  BSYNC B1 ;  /* 0x0000000000017941 */ /* 0x000fea0003800000 */
.L_x_156:
[----:B-----5:R-:W-:-:S04]  /*4970*/  FMUL R18, R18, R89 ;  /* 0x0000005912127220 */ /* 0x020fc80000400000 */
[----:B------:R-:W-:Y:S01]  /*4980*/  FFMA R87, R87, R88, R18 ;  /* 0x0000005857577223 */ /* 0x000fe20000000012 */
[----:B------:R-:W-:Y:S06]  /*4990*/  @!P0 BRA `(.L_x_158) ;  /* 0x0000000c00a08947 */ /* 0x000fec0003800000 */
[----:B------:R0:W-:Y:S01]  /*49a0*/  STG.E desc[UR36][R10.64+0x1e4], R87 ;  /* 0x0001e4570a007986 */ /* 0x0001e2000c101924 */
[----:B------:R-:W-:Y:S05]  /*49b0*/  BRA `(.L_x_158) ;  /* 0x0000000c00987947 */ /* 0x000fea0003800000 */
.L_x_33:
[----:B------:R-:W-:Y:S01]  /*49c0*/  ISETP.GT.AND P0, PT, R3, 0x1, PT ;  /* 0x000000010300780c */ /* 0x000fe20003f04270 */
[----:B------:R-:W-:Y:S01]  /*49d0*/  ULDC.64 UR4, c[0x0][0x5c0] ;  /* 0x0001700000047ab9 */ /* 0x000fe20000000a00 */
[-C--:B------:R-:W-:Y:S01]  /*49e0*/  FMUL R9, R24, R88.reuse ;  /* 0x0000005818097220 */ /* 0x080fe20000400000 */
[----:B------:R-:W-:Y:S01]  /*49f0*/  LEA R4, P4, R106, UR4, 0x2 ;  /* 0x000000046a047c11 */ /* 0x000fe2000f8810ff */
[-C--:B------:R-:W-:Y:S01]  /*4a00*/  FMUL R25, R25, R88.reuse ;  /* 0x0000005819197220 */ /* 0x080fe20000400000 */
[----:B------:R-:W-:Y:S01]  /*4a10*/  ISETP.GT.AND P2, PT, R0, RZ, P0 ;  /* 0x000000ff0000720c */ /* 0x000fe20000744270 */
[-C--:B------:R-:W-:Y:S01]  /*4a20*/  FMUL R27, R27, R88.reuse ;  /* 0x000000581b1b7220 */ /* 0x080fe20000400000 */
[----:B------:R-:W-:Y:S01]  /*4a30*/  LEA.HI.X R5, R106, UR5, R115, 0x2, P4 ;  /* 0x000000056a057c11 */ /* 0x000fe2000a0f1473 */
[-C--:B------:R-:W-:Y:S01]  /*4a40*/  FMUL R11, R28, R88.reuse ;  /* 0x000000581c0b7220 */ /* 0x080fe20000400000 */
[----:B------:R-:W-:Y:S01]  /*4a50*/  ISETP.GT.AND P3, PT, R0, 0x8, P3 ;  /* 0x000000080000780c */ /* 0x000fe20001f64270 */
[-C--:B------:R-:W-:Y:S01]  /*4a60*/  FMUL R29, R29, R88.reuse ;  /* 0x000000581d1d7220 */ /* 0x080fe20000400000 */
[----:B------:R-:W-:Y:S01]  /*4a70*/  SHF.L.U64.HI R7, R94, 0x2, R95 ;  /* 0x000000025e077819 */ /* 0x000fe2000001025f */
[----:B------:R0:W-:Y:S01]  /*4a80*/  @P1 STG.E desc[UR36][R4.64], R9 ;  /* 0x0000000904001986 */ /* 0x0001e2000c101924 */
[----:B------:R-:W-:Y:S01]  /*4a90*/  ISETP.GT.AND P0, PT, R0, 0x8, P0 ;  /* 0x000000080000780c */ /* 0x000fe20000704270 */
[----:B------:R-:W-:Y:S01]  /*4aa0*/  FMUL R31, R31, R88 ;  /* 0x000000581f1f7220 */ /* 0x000fe20000400000 */
[----:B------:R-:W-:Y:S01]  /*4ab0*/  LEA R6, P1, R94, R4, 0x2 ;  /* 0x000000045e067211 */ /* 0x000fe200078210ff */
[-C--:B------:R-:W-:Y:S01]  /*4ac0*/  FMUL R33, R33, R88.reuse ;  /* 0x0000005821217220 */ /* 0x080fe20000400000 */
[C---:B------:R-:W-:Y:S01]  /*4ad0*/  ISETP.GT.AND P5, PT, R3.reuse, 0x8, PT ;  /* 0x000000080300780c */ /* 0x040fe20003fa4270 */
[----:B------:R-:W-:Y:S01]  /*4ae0*/  @P2 STG.E desc[UR36][R4.64+0x4], R25 ;  /* 0x0000041904002986 */ /* 0x000fe2000c101924 */
[----:B------:R-:W-:Y:S01]  /*4af0*/  ISETP.GT.AND P4, PT, R3, 0x9, PT ;  /* 0x000000090300780c */ /* 0x000fe20003f84270 */
[----:B------:R-:W-:Y:S01]  /*4b00*/  IMAD.X R7, R7, 0x1, R5, P1 ;  /* 0x0000000107077824 */ /* 0x000fe200008e0605 */
[C---:B------:R-:W-:Y:S01]  /*4b10*/  ISETP.GT.AND P2, PT, R0.reuse, RZ, P5 ;  /* 0x000000ff0000720c */ /* 0x040fe20002f44270 */
[-C--:B------:R-:W-:Y:S01]  /*4b20*/  FMUL R35, R35, R88.reuse ;  /* 0x0000005823237220 */ /* 0x080fe20000400000 */
[----:B------:R-:W-:Y:S01]  /*4b30*/  ISETP.GT.AND P1, PT, R0, RZ, P4 ;  /* 0x000000ff0000720c */ /* 0x000fe20002724270 */
[-C--:B0-----:R-:W-:Y:S01]  /*4b40*/  FMUL R9, R26, R88.reuse ;  /* 0x000000581a097220 */ /* 0x081fe20000400000 */
[C---:B------:R-:W-:Y:S01]  /*4b50*/  ISETP.GT.AND P4, PT, R0.reuse, 0x8, P4 ;  /* 0x000000080000780c */ /* 0x040fe20002784270 */
[-C--:B------:R-:W-:Y:S01]  /*4b60*/  FMUL R37, R37, R88.reuse ;  /* 0x0000005825257220 */ /* 0x080fe20000400000 */
[-C--:B------:R-:W-:Y:S01]  /*4b70*/  FMUL R39, R39, R88.reuse ;  /* 0x0000005827277220 */ /* 0x080fe20000400000 */
[-C--:B------:R-:W-:Y:S01]  /*4b80*/  FMUL R41, R41, R88.reuse ;  /* 0x0000005829297220 */ /* 0x080fe20000400000 */
[----:B------:R0:W-:Y:S01]  /*4b90*/  @P3 STG.E desc[UR36][R6.64], R9 ;  /* 0x0000000906003986 */ /* 0x0001e2000c101924 */
[----:B------:R-:W-:Y:S01]  /*4ba0*/  ISETP.GT.AND P3, PT, R3, 0x11, PT ;  /* 0x000000110300780c */ /* 0x000fe20003f64270 */
[-C--:B------:R-:W-:Y:S01]  /*4bb0*/  FMUL R43, R43, R88.reuse ;  /* 0x000000582b2b7220 */ /* 0x080fe20000400000 */
[-C--:B------:R-:W-:Y:S01]  /*4bc0*/  FMUL R45, R45, R88.reuse ;  /* 0x000000582d2d7220 */ /* 0x080fe20000400000 */
[----:B------:R-:W-:Y:S01]  /*4bd0*/  @P0 STG.E desc[UR36][R6.64+0x4], R27 ;  /* 0x0000041b06000986 */ /* 0x000fe2000c101924 */
[C---:B------:R-:W-:Y:S01]  /*4be0*/  ISETP.GT.AND P0, PT, R0.reuse, 0x8, P5 ;  /* 0x000000080000780c */ /* 0x040fe20002f04270 */
[-C--:B------:R-:W-:Y:S01]  /*4bf0*/  FMUL R47, R47, R88.reuse ;  /* 0x000000582f2f7220 */ /* 0x080fe20000400000 */
[----:B------:R-:W-:Y:S01]  /*4c00*/  ISETP.GT.AND P5, PT, R3, 0x10, PT ;  /* 0x000000100300780c */ /* 0x000fe20003fa4270 */
[----:B------:R1:W-:Y:S01]  /*4c10*/  @P2 STG.E desc[UR36][R4.64+0x20], R11 ;  /* 0x0000200b04002986 */ /* 0x0003e2000c101924 */
[-C--:B------:R-:W-:Y:S01]  /*4c20*/  FMUL R49, R49, R88.reuse ;  /* 0x0000005831317220 */ /* 0x080fe20000400000 */
[-C--:B------:R-:W-:Y:S01]  /*4c30*/  FMUL R51, R51, R88.reuse ;  /* 0x0000005833337220 */ /* 0x080fe20000400000 */
[C---:B------:R-:W-:Y:S01]  /*4c40*/  ISETP.GT.AND P2, PT, R0.reuse, RZ, P5 ;  /* 0x000000ff0000720c */ /* 0x040fe20002f44270 */
[----:B------:R-:W-:Y:S01]  /*4c50*/  @P1 STG.E desc[UR36][R4.64+0x24], R29 ;  /* 0x0000241d04001986 */ /* 0x000fe2000c101924 */
[----:B------:R-:W-:Y:S01]  /*4c60*/  ISETP.GT.AND P1, PT, R0, RZ, P3 ;  /* 0x000000ff0000720c */ /* 0x000fe20001f24270 */
[-C--:B0-----:R-:W-:Y:S01]  /*4c70*/  FMUL R9, R30, R88.reuse ;  /* 0x000000581e097220 */ /* 0x081fe20000400000 */
[----:B------:R-:W-:Y:S01]  /*4c80*/  ISETP.GT.AND P3, PT, R0, 0x8, P3 ;  /* 0x000000080000780c */ /* 0x000fe20001f64270 */
[-C--:B------:R-:W-:Y:S01]  /*4c90*/  FMUL R53, R53, R88.reuse ;  /* 0x0000005835357220 */ /* 0x080fe20000400000 */
[-C--:B------:R-:W-:Y:S01]  /*4ca0*/  FMUL R55, R55, R88.reuse ;  /* 0x0000005837377220 */ /* 0x080fe20000400000 */
[-C--:B------:R-:W-:Y:S01]  /*4cb0*/  FMUL R57, R57, R88.reuse ;  /* 0x0000005839397220 */ /* 0x080fe20000400000 */
[----:B------:R0:W-:Y:S01]  /*4cc0*/  @P0 STG.E desc[UR36][R6.64+0x20], R9 ;  /* 0x0000200906000986 */ /* 0x0001e2000c101924 */
[-C--:B-1----:R-:W-:Y:S01]  /*4cd0*/  FMUL R11, R32, R88.reuse ;  /* 0x00000058200b7220 */ /* 0x082fe20000400000 */
[C---:B------:R-:W-:Y:S01]  /*4ce0*/  ISETP.GT.AND P0, PT, R0.reuse, 0x8, P5 ;  /* 0x000000080000780c */ /* 0x040fe20002f04270 */
[-C--:B------:R-:W-:Y:S01]  /*4cf0*/  FMUL R59, R59, R88.reuse ;  /* 0x000000583b3b7220 */ /* 0x080fe20000400000 */
[----:B------:R-:W-:Y:S01]  /*4d00*/  @P4 STG.E desc[UR36][R6.64+0x24], R31 ;  /* 0x0000241f06004986 */ /* 0x000fe2000c101924 */
[----:B------:R-:W-:Y:S01]  /*4d10*/  ISETP.GT.AND P5, PT, R3, 0x18, PT ;  /* 0x000000180300780c */ /* 0x000fe20003fa4270 */
[-C--:B------:R-:W-:Y:S01]  /*4d20*/  FMUL R61, R61, R88.reuse ;  /* 0x000000583d3d7220 */ /* 0x080fe20000400000 */
[----:B------:R-:W-:Y:S01]  /*4d30*/  ISETP.GT.AND P4, PT, R3, 0x19, PT ;  /* 0x000000190300780c */ /* 0x000fe20003f84270 */
[----:B------:R1:W-:Y:S01]  /*4d40*/  @P2 STG.E desc[UR36][R4.64+0x40], R11 ;  /* 0x0000400b04002986 */ /* 0x0003e2000c101924 */
[C---:B------:R-:W-:Y:S01]  /*4d50*/  ISETP.GT.AND P2, PT, R0.reuse, RZ, P5 ;  /* 0x000000ff0000720c */ /* 0x040fe20002f44270 */
[-C--:B------:R-:W-:Y:S01]  /*4d60*/  FMUL R63, R63, R88.reuse ;  /* 0x000000583f3f7220 */ /* 0x080fe20000400000 */
[-C--:B------:R-:W-:Y:S01]  /*4d70*/  FMUL R65, R65, R88.reuse ;  /* 0x0000005841417220 */ /* 0x080fe20000400000 */
        /* <DEDUP_REMOVED lines=28> */
[----:B------:R-:W-:Y:S01]  /*4f40*/  ISETP.GT.AND P0, PT, R0, 0x8, P5 ;  /* 0x000000080000780c */ /* 0x000fe20002f04270 */
[----:B------:R-:W-:Y:S01]  /*4f50*/  FMUL R87, R87, R88 ;  /* 0x0000005857577220 */ /* 0x000fe20000400000 */
[----:B------:R-:W-:Y:S01]  /*4f60*/  @P4 STG.E desc[UR36][R6.64+0x64], R39 ;  /* 0x0000642706004986 */ /* 0x000fe2000c101924 */
[----:B------:R-:W-:-:S02]  /*4f70*/  ISETP.GT.AND P5, PT, R3, 0x28, PT ;  /* 0x000000280300780c */ /* 0x000fc40003fa4270 */
[----:B------:R-:W-:Y:S01]  /*4f80*/  ISETP.GT.AND P4, PT, R3, 0x29, PT ;  /* 0x000000290300780c */ /* 0x000fe20003f84270 */
[----:B------:R1:W-:Y:S01]  /*4f90*/  @P2 STG.E desc[UR36][R4.64+0x80], R11 ;  /* 0x0000800b04002986 */ /* 0x0003e2000c101924 */
[----:B------:R-:W-:-:S03]  /*4fa0*/  ISETP.GT.AND P2, PT, R0, RZ, P5 ;  /* 0x000000ff0000720c */ /* 0x000fc60002f44270 */
[----:B------:R-:W-:Y:S01]  /*4fb0*/  @P1 STG.E desc[UR36][R4.64+0x84], R41 ;  /* 0x0000842904001986 */ /* 0x000fe2000c101924 */
[----:B------:R-:W-:Y:S01]  /*4fc0*/  ISETP.GT.AND P1, PT, R0, RZ, P4 ;  /* 0x000000ff0000720c */ /* 0x000fe20002724270 */
[----:B0-----:R-:W-:Y:S01]  /*4fd0*/  FMUL R9, R42, R88 ;  /* 0x000000582a097220 */ /* 0x001fe20000400000 */
[----:B------:R-:W-:-:S04]  /*4fe0*/  ISETP.GT.AND P4, PT, R0, 0x8, P4 ;  /* 0x000000080000780c */ /* 0x000fc80002784270 */
[----:B------:R0:W-:Y:S01]  /*4ff0*/  @P0 STG.E desc[UR36][R6.64+0x80], R9 ;  /* 0x0000800906000986 */ /* 0x0001e2000c101924 */
[----:B-1----:R-:W-:Y:S01]  /*5000*/  FMUL R11, R44, R88 ;  /* 0x000000582c0b7220 */ /* 0x002fe20000400000 */
[C---:B------:R-:W-:Y:S02]  /*5010*/  ISETP.GT.AND P0, PT, R0.reuse, 0x8, P5 ;  /* 0x000000080000780c */ /* 0x040fe40002f04270 */
[----:B------:R-:W-:Y:S01]  /*5020*/  @P3 STG.E desc[UR36][R6.64+0x84], R43 ;  /* 0x0000842b06003986 */ /* 0x000fe2000c101924 */
[C---:B------:R-:W-:Y:S02]  /*5030*/  ISETP.GT.AND P5, PT, R3.reuse, 0x30, PT ;  /* 0x000000300300780c */ /* 0x040fe40003fa4270 */
        /* <DEDUP_REMOVED lines=21> */
[----:B------:R-:W-:Y:S02]  /*5190*/  ISETP.GT.AND P0, PT, R0, 0x8, P5 ;  /* 0x000000080000780c */ /* 0x000fe40002f04270 */
[----:B------:R-:W-:Y:S01]  /*51a0*/  @P3 STG.E desc[UR36][R6.64+0xc4], R51 ;  /* 0x0000c43306003986 */ /* 0x000fe2000c101924 */
[----:B------:R-:W-:-:S03]  /*51b0*/  ISETP.GT.AND P5, PT, R3, 0x40, PT ;  /* 0x000000400300780c */ /* 0x000fc60003fa4270 */
[----:B------:R1:W-:Y:S01]  /*51c0*/  @P2 STG.E desc[UR36][R4.64+0xe0], R11 ;  /* 0x0000e00b04002986 */ /* 0x0003e2000c101924 */
[----:B------:R-:W-:-:S03]  /*51d0*/  ISETP.GT.AND P3, PT, R0, RZ, P5 ;  /* 0x000000ff0000720c */ /* 0x000fc60002f64270 */
[----:B------:R-:W-:Y:S01]  /*51e0*/  @P1 STG.E desc[UR36][R4.64+0xe4], R53 ;  /* 0x0000e43504001986 */ /* 0x000fe2000c101924 */
[----:B------:R-:W-:Y:S01]  /*51f0*/  ISETP.GT.AND P1, PT, R3, 0x41, PT ;  /* 0x000000410300780c */ /* 0x000fe20003f24270 */
[----:B0-----:R-:W-:-:S03]  /*5200*/  FMUL R9, R54, R88 ;  /* 0x0000005836097220 */ /* 0x001fc60000400000 */
[----:B------:R-:W-:Y:S02]  /*5210*/  ISETP.GT.AND P2, PT, R0, RZ, P1 ;  /* 0x000000ff0000720c */ /* 0x000fe40000f44270 */
[----:B------:R0:W-:Y:S01]  /*5220*/  @P0 STG.E desc[UR36][R6.64+0xe0], R9 ;  /* 0x0000e00906000986 */ /* 0x0001e2000c101924 */
[-C--:B-1----:R-:W-:Y:S01]  /*5230*/  FMUL R11, R56, R88.reuse ;  /* 0x00000058380b7220 */ /* 0x082fe20000400000 */
[C---:B------:R-:W-:Y:S02]  /*5240*/  ISETP.GT.AND P0, PT, R0.reuse, 0x8, P5 ;  /* 0x000000080000780c */ /* 0x040fe40002f04270 */
[----:B------:R-:W-:Y:S01]  /*5250*/  @P4 STG.E desc[UR36][R6.64+0xe4], R55 ;  /* 0x0000e43706004986 */ /* 0x000fe2000c101924 */
[C---:B------:R-:W-:Y:S02]  /*5260*/  ISETP.GT.AND P1, PT, R0.reuse, 0x8, P1 ;  /* 0x000000080000780c */ /* 0x040fe40000f24270 */
[C---:B------:R-:W-:Y:S01]  /*5270*/  ISETP.GT.AND P5, PT, R3.reuse, 0x48, PT ;  /* 0x000000480300780c */ /* 0x040fe20003fa4270 */
[----:B------:R1:W-:Y:S03]  /*5280*/  @P3 STG.E desc[UR36][R4.64+0x100], R11 ;  /* 0x0001000b04003986 */ /* 0x0003e6000c101924 */
[----:B------:R-:W-:Y:S01]  /*5290*/  ISETP.GT.AND P4, PT, R0, RZ, P5 ;  /* 0x000000ff0000720c */ /* 0x000fe20002f84270 */
[----:B------:R-:W-:Y:S01]  /*52a0*/  @P2 STG.E desc[UR36][R4.64+0x104], R57 ;  /* 0x0001043904002986 */ /* 0x000fe2000c101924 */
[----:B------:R-:W-:Y:S01]  /*52b0*/  ISETP.GT.AND P2, PT, R3, 0x49, PT ;  /* 0x000000490300780c */ /* 0x000fe20003f44270 */
[----:B0-----:R-:W-:-:S03]  /*52c0*/  FMUL R9, R58, R88 ;  /* 0x000000583a097220 */ /* 0x001fc60000400000 */
[----:B------:R-:W-:Y:S02]  /*52d0*/  ISETP.GT.AND P3, PT, R0, RZ, P2 ;  /* 0x000000ff0000720c */ /* 0x000fe40001764270 */
[----:B------:R0:W-:Y:S01]  /*52e0*/  @P0 STG.E desc[UR36][R6.64+0x100], R9 ;  /* 0x0001000906000986 */ /* 0x0001e2000c101924 */
[----:B-1----:R-:W-:Y:S01]  /*52f0*/  FMUL R11, R60, R88 ;  /* 0x000000583c0b7220 */ /* 0x002fe20000400000 */
[C---:B------:R-:W-:Y:S02]  /*5300*/  ISETP.GT.AND P2, PT, R0.reuse, 0x8, P2 ;  /* 0x000000080000780c */ /* 0x040fe40001744270 */
[----:B------:R-:W-:Y:S01]  /*5310*/  @P1 STG.E desc[UR36][R6.64+0x104], R59 ;  /* 0x0001043b06001986 */ /* 0x000fe2000c101924 */
[----:B------:R-:W-:Y:S02]  /*5320*/  ISETP.GT.AND P1, PT, R0, 0x8, P5 ;  /* 0x000000080000780c */ /* 0x000fe40002f24270 */
[C---:B------:R-:W-:Y:S01]  /*5330*/  ISETP.GT.AND P5, PT, R3.reuse, 0x50, PT ;  /* 0x000000500300780c */ /* 0x040fe20003fa4270 */
[----:B------:R1:W-:Y:S01]  /*5340*/  @P4 STG.E desc[UR36][R4.64+0x120], R11 ;  /* 0x0001200b04004986 */ /* 0x0003e2000c101924 */
[----:B------:R-:W-:-:S03]  /*5350*/  ISETP.GT.AND P0, PT, R3, 0x51, PT ;  /* 0x000000510300780c */ /* 0x000fc60003f04270 */
[----:B------:R-:W-:Y:S01]  /*5360*/  @P3 STG.E desc[UR36][R4.64+0x124], R61 ;  /* 0x0001243d04003986 */ /* 0x000fe2000c101924 */
[----:B------:R-:W-:Y:S01]  /*5370*/  ISETP.GT.AND P3, PT, R0, RZ, P5 ;  /* 0x000000ff0000720c */ /* 0x000fe20002f64270 */
[-C--:B0-----:R-:W-:Y:S01]  /*5380*/  FMUL R9, R62, R88.reuse ;  /* 0x000000583e097220 */ /* 0x081fe20000400000 */
[C---:B------:R-:W-:Y:S02]  /*5390*/  ISETP.GT.AND P4, PT, R0.reuse, RZ, P0 ;  /* 0x000000ff0000720c */ /* 0x040fe40000784270 */
[----:B------:R-:W-:Y:S02]  /*53a0*/  ISETP.GT.AND P0, PT, R0, 0x8, P0 ;  /* 0x000000080000780c */ /* 0x000fe40000704270 */
[----:B------:R0:W-:Y:S01]  /*53b0*/  @P1 STG.E desc[UR36][R6.64+0x120], R9 ;  /* 0x0001200906001986 */ /* 0x0001e2000c101924 */
[----:B-1----:R-:W-:Y:S01]  /*53c0*/  FMUL R11, R64, R88 ;  /* 0x00000058400b7220 */ /* 0x002fe20000400000 */
[----:B------:R-:W-:Y:S02]  /*53d0*/  ISETP.GT.AND P1, PT, R0, 0x8, P5 ;  /* 0x000000080000780c */ /* 0x000fe40002f24270 */
[----:B------:R-:W-:Y:S01]  /*53e0*/  @P2 STG.E desc[UR36][R6.64+0x124], R63 ;  /* 0x0001243f06002986 */ /* 0x000fe2000c101924 */
[----:B------:R-:W-:-:S03]  /*53f0*/  ISETP.GT.AND P2, PT, R3, 0x58, PT ;  /* 0x000000580300780c */ /* 0x000fc60003f44270 */
[----:B------:R1:W-:Y:S01]  /*5400*/  @P3 STG.E desc[UR36][R4.64+0x140], R11 ;  /* 0x0001400b04003986 */ /* 0x0003e2000c101924 */
[C---:B------:R-:W-:Y:S02]  /*5410*/  ISETP.GT.AND P3, PT, R3.reuse, 0x59, PT ;  /* 0x000000590300780c */ /* 0x040fe40003f64270 */
[C---:B------:R-:W-:Y:S01]  /*5420*/  ISETP.GT.AND P5, PT, R0.reuse, RZ, P2 ;  /* 0x000000ff0000720c */ /* 0x040fe200017a4270 */
[----:B------:R-:W-:Y:S01]  /*5430*/  @P4 STG.E desc[UR36][R4.64+0x144], R65 ;  /* 0x0001444104004986 */ /* 0x000fe2000c101924 */
[----:B------:R-:W-:Y:S01]  /*5440*/  ISETP.GT.AND P4, PT, R0, RZ, P3 ;  /* 0x000000ff0000720c */ /* 0x000fe20001f84270 */
[-C--:B0-----:R-:W-:Y:S01]  /*5450*/  FMUL R9, R66, R88.reuse ;  /* 0x0000005842097220 */ /* 0x081fe20000400000 */
[C---:B------:R-:W-:Y:S02]  /*5460*/  ISETP.GT.AND P2, PT, R0.reuse, 0x8, P2 ;  /* 0x000000080000780c */ /* 0x040fe40001744270 */
[----:B------:R-:W-:Y:S02]  /*5470*/  ISETP.GT.AND P3, PT, R0, 0x8, P3 ;  /* 0x000000080000780c */ /* 0x000fe40001f64270 */
[----:B------:R0:W-:Y:S01]  /*5480*/  @P1 STG.E desc[UR36][R6.64+0x140], R9 ;  /* 0x0001400906001986 */ /* 0x0001e2000c101924 */
[----:B-1----:R-:W-:Y:S01]  /*5490*/  FMUL R11, R68, R88 ;  /* 0x00000058440b7220 */ /* 0x002fe20000400000 */
[----:B------:R-:W-:-:S02]  /*54a0*/  ISETP.GT.AND P1, PT, R3, 0x61, PT ;  /* 0x000000610300780c */ /* 0x000fc40003f24270 */
[----:B------:R-:W-:Y:S01]  /*54b0*/  @P0 STG.E desc[UR36][R6.64+0x144], R67 ;  /* 0x0001444306000986 */ /* 0x000fe2000c101924 */
[----:B------:R-:W-:-:S03]  /*54c0*/  ISETP.GT.AND P0, PT, R3, 0x60, PT ;  /* 0x000000600300780c */ /* 0x000fc60003f04270 */
[----:B------:R1:W-:Y:S01]  /*54d0*/  @P5 STG.E desc[UR36][R4.64+0x160], R11 ;  /* 0x0001600b04005986 */ /* 0x0003e2000c101924 */
[C---:B------:R-:W-:Y:S02]  /*54e0*/  ISETP.GT.AND P5, PT, R0.reuse, RZ, P0 ;  /* 0x000000ff0000720c */ /* 0x040fe400007a4270 */
[C---:B------:R-:W-:Y:S01]  /*54f0*/  ISETP.GT.AND P0, PT, R0.reuse, 0x8, P0 ;  /* 0x000000080000780c */ /* 0x040fe20000704270 */
[----:B------:R-:W-:Y:S01]  /*5500*/  @P4 STG.E desc[UR36][R4.64+0x164], R69 ;  /* 0x0001644504004986 */ /* 0x000fe2000c101924 */
[----:B------:R-:W-:Y:S01]  /*5510*/  ISETP.GT.AND P4, PT, R0, RZ, P1 ;  /* 0x000000ff0000720c */ /* 0x000fe20000f84270 */
[----:B0-----:R-:W-:Y:S01]  /*5520*/  FMUL R9, R70, R88 ;  /* 0x0000005846097220 */ /* 0x001fe20000400000 */
[----:B------:R-:W-:-:S04]  /*5530*/  ISETP.GT.AND P1, PT, R0, 0x8, P1 ;  /* 0x000000080000780c */ /* 0x000fc80000f24270 */
[----:B------:R0:W-:Y:S01]  /*5540*/  @P2 STG.E desc[UR36][R6.64+0x160], R9 ;  /* 0x0001600906002986 */ /* 0x0001e2000c101924 */
[----:B-1----:R-:W-:Y:S01]  /*5550*/  FMUL R11, R72, R88 ;  /* 0x00000058480b7220 */ /* 0x002fe20000400000 */
[C---:B------:R-:W-:Y:S02]  /*5560*/  ISETP.GT.AND P2, PT, R3.reuse, 0x68, PT ;  /* 0x000000680300780c */ /* 0x040fe40003f44270 */
        /* <DEDUP_REMOVED lines=22> */
[-C--:B-1----:R-:W-:Y:S01]  /*56d0*/  FMUL R11, R80, R88.reuse ;  /* 0x00000058500b7220 */ /* 0x082fe20000400000 */
[C---:B------:R-:W-:Y:S02]  /*56e0*/  ISETP.GT.AND P2, PT, R3.reuse, 0x78, PT ;  /* 0x000000780300780c */ /* 0x040fe40003f44270 */
[----:B------:R-:W-:Y:S01]  /*56f0*/  @P3 STG.E desc[UR36][R6.64+0x1a4], R79 ;  /* 0x0001a44f06003986 */ /* 0x000fe2000c101924 */
[----:B------:R-:W-:Y:S01]  /*5700*/  ISETP.GT.AND P3, PT, R3, 0x79, PT ;  /* 0x000000790300780c */ /* 0x000fe20003f64270 */
[-C--:B------:R-:W-:Y:S02]  /*5710*/  FMUL R3, R82, R88.reuse ;  /* 0x0000005852037220 */ /* 0x080fe40000400000 */
[----:B------:R1:W-:Y:S01]  /*5720*/  @P5 STG.E desc[UR36][R4.64+0x1c0], R11 ;  /* 0x0001c00b04005986 */ /* 0x0003e2000c101924 */
[C---:B------:R-:W-:Y:S02]  /*5730*/  ISETP.GT.AND P5, PT, R0.reuse, RZ, P3 ;  /* 0x000000ff0000720c */ /* 0x040fe40001fa4270 */
[C---:B------:R-:W-:Y:S01]  /*5740*/  ISETP.GT.AND P3, PT, R0.reuse, 0x8, P3 ;  /* 0x000000080000780c */ /* 0x040fe20001f64270 */
[----:B------:R-:W-:Y:S01]  /*5750*/  @P4 STG.E desc[UR36][R4.64+0x1c4], R81 ;  /* 0x0001c45104004986 */ /* 0x000fe2000c101924 */
[----:B------:R-:W-:Y:S01]  /*5760*/  ISETP.GT.AND P4, PT, R0, RZ, P2 ;  /* 0x000000ff0000720c */ /* 0x000fe20001784270 */
[-C--:B0-----:R-:W-:Y:S01]  /*5770*/  FMUL R9, R84, R88.reuse ;  /* 0x0000005854097220 */ /* 0x081fe20000400000 */
[----:B------:R-:W-:Y:S01]  /*5780*/  ISETP.GT.AND P2, PT, R0, 0x8, P2 ;  /* 0x000000080000780c */ /* 0x000fe20001744270 */
[----:B------:R-:W-:Y:S04]  /*5790*/  @P0 STG.E desc[UR36][R6.64+0x1c0], R3 ;  /* 0x0001c00306000986 */ /* 0x000fe8000c101924 */
[----:B------:R-:W-:Y:S01]  /*57a0*/  @P1 STG.E desc[UR36][R6.64+0x1c4], R83 ;  /* 0x0001c45306001986 */ /* 0x000fe2000c101924 */
[----:B-1----:R-:W-:-:S05]  /*57b0*/  FMUL R11, R86, R88 ;  /* 0x00000058560b7220 */ /* 0x002fca0000400000 */
[----:B------:R-:W-:Y:S04]  /*57c0*/  @P4 STG.E desc[UR36][R4.64+0x1e0], R9 ;  /* 0x0001e00904004986 */ /* 0x000fe8000c101924 */
[----:B------:R0:W-:Y:S02]  /*57d0*/  @P5 STG.E desc[UR36][R4.64+0x1e4], R85 ;  /* 0x0001e45504005986 */ /* 0x0001e4000c101924 */
[----:B0-----:R-:W-:Y:S02]  /*57e0*/  @P2 IMAD.MOV.U32 R4, RZ, RZ, R6 ;  /* 0x000000ffff042224 */ /* 0x001fe400078e0006 */
[----:B------:R-:W-:-:S05]  /*57f0*/  @P2 IMAD.MOV.U32 R5, RZ, RZ, R7 ;  /* 0x000000ffff052224 */ /* 0x000fca00078e0007 */
[----:B------:R0:W-:Y:S04]  /*5800*/  @P2 STG.E desc[UR36][R4.64+0x1e0], R11 ;  /* 0x0001e00b04002986 */ /* 0x0001e8000c101924 */
[----:B------:R0:W-:Y:S02]  /*5810*/  @P3 STG.E desc[UR36][R6.64+0x1e4], R87 ;  /* 0x0001e45706003986 */ /* 0x0001e4000c101924 */
.L_x_158:
[----:B------:R-:W-:Y:S05]  /*5820*/  BSYNC B0 ;  /* 0x0000000000007941 */ /* 0x000fea0003800000 */
.L_x_32:
[----:B0-----:R-:W2:Y:S01]  /*5830*/  LDL.64 R4, [R1] ;  /* 0x0000000001047983 */ /* 0x001ea20000100a00 */
[----:B------:R-:W-:Y:S01]  /*5840*/  ULDC.64 UR4, c[0x0][0x650] ;  /* 0x0001940000047ab9 */ /* 0x000fe20000000a00 */
[----:B------:R-:W-:Y:S02]  /*5850*/  IMAD.U32 R0, RZ, RZ, UR44 ;  /* 0x0000002cff007e24 */ /* 0x000fe4000f8e00ff */
[----:B------:R-:W-:Y:S02]  /*5860*/  IMAD.MOV.U32 R22, RZ, RZ, -0x1 ;  /* 0xffffffffff167424 */ /* 0x000fe400078e00ff */
[----:B------:R0:W-:Y:S01]  /*5870*/  SYNCS.ARRIVE.TRANS64.A1T0 RZ, [R0+UR46], RZ ;  /* 0x000000ff00ff79a7 */ /* 0x0001e2000810002e */
[----:B------:R-:W-:Y:S02]  /*5880*/  IMAD.MOV.U32 R18, RZ, RZ, -0x1 ;  /* 0xffffffffff127424 */ /* 0x000fe400078e00ff */
[----:B------:R-:W-:Y:S01]  /*5890*/  IMAD.MOV.U32 R19, RZ, RZ, -0x1 ;  /* 0xffffffffff137424 */ /* 0x000fe200078e00ff */
[----:B0-----:R-:W-:-:S02]  /*58a0*/  PRMT R0, RZ, 0x7610, R0 ;  /* 0x00007610ff007816 */ /* 0x001fc40000000000 */
[----:B--2---:R-:W-:-:S05]  /*58b0*/  LEA R16, P0, R4, R16, 0x1 ;  /* 0x0000001004107211 */ /* 0x004fca00078008ff */
[----:B------:R-:W-:Y:S01]  /*58c0*/  IMAD.X R17, R98, 0x1, R17, P0 ;  /* 0x0000000162117824 */ /* 0x000fe200000e0611 */
[----:B------:R-:W-:-:S04]  /*58d0*/  ISETP.GE.U32.AND P0, PT, R16, UR4, PT ;  /* 0x0000000410007c0c */ /* 0x000fc8000bf06070 */
[----:B------:R-:W-:-:S13]  /*58e0*/  ISETP.GE.U32.AND.EX P0, PT, R17, UR5, PT, P0 ;  /* 0x0000000511007c0c */ /* 0x000fda000bf06100 */
[----:B------:R-:W-:Y:S05]  /*58f0*/  @P0 BRA `(.L_x_159) ;  /* 0x00000004004c0947 */ /* 0x000fea0003800000 */
[----:B-1-3--:R-:W0:Y:S01]  /*5900*/  LDC.64 R10, c[0x0][0x628] ;  /* 0x00018a00ff0a7b82 */ /* 0x00ae220000000a00 */
[----:B------:R-:W1:Y:S01]  /*5910*/  S2R R12, SR_CTAID.X ;  /* 0x00000000000c7919 */ /* 0x000e620000002500 */
[----:B------:R-:W-:Y:S02]  /*5920*/  IMAD.MOV.U32 R8, RZ, RZ, R16 ;  /* 0x000000ffff087224 */ /* 0x000fe400078e0010 */
[----:B------:R-:W-:Y:S01]  /*5930*/  IMAD.MOV.U32 R9, RZ, RZ, R17 ;  /* 0x000000ffff097224 */ /* 0x000fe200078e0011 */
[----:B------:R-:W2:Y:S03]  /*5940*/  S2R R18, SR_CTAID.Y ;  /* 0x0000000000127919 */ /* 0x000ea60000002600 */
[----:B------:R-:W3:Y:S08]  /*5950*/  LDC R0, c[0x0][0x630] ;  /* 0x00018c00ff007b82 */ /* 0x000ef00000000800 */
[----:B------:R-:W1:Y:S01]  /*5960*/  LDC.64 R14, c[0x0][0x620] ;  /* 0x00018800ff0e7b82 */ /* 0x000e620000000a00 */
[----:B0-----:R-:W-:-:S04]  /*5970*/  ISETP.NE.U32.AND P0, PT, R10, RZ, PT ;  /* 0x000000ff0a00720c */ /* 0x001fc80003f05070 */
[----:B------:R-:W-:-:S13]  /*5980*/  ISETP.NE.AND.EX P0, PT, R11, RZ, PT, P0 ;  /* 0x000000ff0b00720c */ /* 0x000fda0003f05300 */
[----:B-123--:R-:W-:Y:S05]  /*5990*/  @!P0 BRA `(.L_x_160) ;  /* 0x0000000000288947 */ /* 0x00efea0003800000 */
[----:B------:R-:W0:Y:S02]  /*59a0*/  LDC R3, c[0x0][0x634] ;  /* 0x00018d00ff037b82 */ /* 0x000e240000000800 */
[----:B0-----:R-:W-:-:S05]  /*59b0*/  IADD3 R3, P0, R16, R3, RZ ;  /* 0x0000000310037210 */ /* 0x001fca0007f1e0ff */
[----:B------:R-:W-:-:S04]  /*59c0*/  IMAD.X R13, RZ, RZ, R17, P0 ;  /* 0x000000ffff0d7224 */ /* 0x000fc800000e0611 */
[----:B------:R-:W-:-:S04]  /*59d0*/  IMAD.WIDE.U32 R4, R13, R10, RZ ;  /* 0x0000000a0d047225 */ /* 0x000fc800078e00ff */
[----:B----4-:R-:W-:-:S04]  /*59e0*/  IMAD.WIDE.U32 R6, P0, R3, R11, R4 ;  /* 0x0000000b03067225 */ /* 0x010fc80007800004 */
[----:B------:R-:W-:-:S04]  /*59f0*/  IMAD.WIDE.U32 R4, R3, R10, RZ ;  /* 0x0000000a03047225 */ /* 0x000fc800078e00ff */
[----:B------:R-:W-:Y:S01]  /*5a00*/  IMAD.X R9, RZ, RZ, RZ, P0 ;  /* 0x000000ffff097224 */ /* 0x000fe200000e06ff */
[----:B------:R-:W-:Y:S01]  /*5a10*/  IADD3 RZ, P0, R5, R6, RZ ;  /* 0x0000000605ff7210 */ /* 0x000fe20007f1e0ff */
[----:B------:R-:W-:-:S04]  /*5a20*/  IMAD.MOV.U32 R8, RZ, RZ, R7 ;  /* 0x000000ffff087224 */ /* 0x000fc800078e0007 */
[----:B------:R-:W-:-:S08]  /*5a30*/  IMAD.WIDE.U32.X R8, R13, R11, R8, P0 ;  /* 0x0000000b0d087225 */ /* 0x000fd000000e0408 */
.L_x_160:
[-CC-:B------:R-:W-:Y:S01]  /*5a40*/  SHF.R.U64 R19, R8, R0.reuse, R9.reuse ;  /* 0x0000000008137219 */ /* 0x180fe20000001209 */
[----:B------:R-:W0:Y:S01]  /*5a50*/  LDC.64 R24, c[0x0][0x640] ;  /* 0x00019000ff187b82 */ /* 0x000e220000000a00 */
[----:B------:R-:W-:Y:S01]  /*5a60*/  SHF.R.U32.HI R0, RZ, R0, R9 ;  /* 0x00000000ff007219 */ /* 0x000fe20000011609 */
[----:B------:R-:W-:Y:S01]  /*5a70*/  ULDC UR4, c[0x0][0x150] ;  /* 0x0000540000047ab9 */ /* 0x000fe20000000800 */
[----:B------:R-:W-:Y:S02]  /*5a80*/  IADD3 R3, P0, RZ, -R19, RZ ;  /* 0x80000013ff037210 */ /* 0x000fe40007f1e0ff */
[----:B----4-:R-:W-:-:S03]  /*5a90*/  I2FP.F32.U32 R7, R12 ;  /* 0x0000000c00077245 */ /* 0x010fc60000201000 */
[----:B------:R-:W1:Y:S01]  /*5aa0*/  LDC R6, c[0x0][0x618] ;  /* 0x00018600ff067b82 */ /* 0x000e620000000800 */
[----:B------:R-:W-:Y:S02]  /*5ab0*/  IMAD.X R5, RZ, RZ, ~R0, P0 ;  /* 0x000000ffff057224 */ /* 0x000fe400000e0e00 */
[----:B------:R-:W-:Y:S01]  /*5ac0*/  FMUL R7, R7, UR4 ;  /* 0x0000000407077c20 */ /* 0x000fe20008400000 */
[----:B------:R-:W-:Y:S01]  /*5ad0*/  ULDC UR4, c[0x0][0x154] ;  /* 0x0000550000047ab9 */ /* 0x000fe20000000800 */
[-C--:B------:R-:W-:Y:S02]  /*5ae0*/  IMAD R0, R5, R14.reuse, RZ ;  /* 0x0000000e05007224 */ /* 0x080fe400078e02ff */
[C---:B------:R-:W-:Y:S01]  /*5af0*/  IMAD.WIDE.U32 R4, R3.reuse, R14, R16 ;  /* 0x0000000e03047225 */ /* 0x040fe200078e0010 */
[----:B------:R-:W2:Y:S01]  /*5b00*/  LDC R8, c[0x0][0x608] ;  /* 0x00018200ff087b82 */ /* 0x000ea20000000800 */
[----:B------:R-:W3:Y:S02]  /*5b10*/  F2I.U32.TRUNC.NTZ R7, R7 ;  /* 0x0000000700077305 */ /* 0x000ee4000020f000 */
[----:B------:R-:W-:Y:S01]  /*5b20*/  IMAD R3, R3, R15, R0 ;  /* 0x0000000f03037224 */ /* 0x000fe200078e0200 */
[----:B------:R-:W-:-:S03]  /*5b30*/  I2FP.F32.U32 R0, R18 ;  /* 0x0000001200007245 */ /* 0x000fc60000201000 */
[----:B------:R-:W-:Y:S01]  /*5b40*/  IMAD.IADD R3, R5, 0x1, R3 ;  /* 0x0000000105037824 */ /* 0x000fe200078e0203 */
[----:B------:R-:W4:Y:S01]  /*5b50*/  LDC R11, c[0x0][0x658] ;  /* 0x00019600ff0b7b82 */ /* 0x000f220000000800 */
[----:B0-----:R-:W-:-:S04]  /*5b60*/  ISETP.NE.U32.AND P0, PT, R24, RZ, PT ;  /* 0x000000ff1800720c */ /* 0x001fc80003f05070 */
[----:B------:R-:W-:-:S03]  /*5b70*/  ISETP.NE.AND.EX P0, PT, R25, RZ, PT, P0 ;  /* 0x000000ff1900720c */ /* 0x000fc60003f05300 */
[----:B------:R-:W0:Y:S01]  /*5b80*/  LDC R9, c[0x0][0x144] ;  /* 0x00005100ff097b82 */ /* 0x000e220000000800 */
[-C--:B-1----:R-:W-:Y:S01]  /*5b90*/  SHF.R.U64 R10, R4, R6.reuse, R3 ;  /* 0x00000006040a7219 */ /* 0x082fe20000001203 */
[----:B---3--:R-:W-:Y:S01]  /*5ba0*/  IMAD.MOV R7, RZ, RZ, -R7 ;  /* 0x000000ffff077224 */ /* 0x008fe200078e0a07 */
[----:B------:R-:W-:Y:S01]  /*5bb0*/  SHF.R.U32.HI R3, RZ, R6, R3 ;  /* 0x00000006ff037219 */ /* 0x000fe20000011603 */
[----:B------:R-:W-:-:S04]  /*5bc0*/  FMUL R6, R0, UR4 ;  /* 0x0000000400067c20 */ /* 0x000fc80008400000 */
[----:B------:R-:W1:Y:S01]  /*5bd0*/  LDC R21, c[0x0][0x148] ;  /* 0x00005200ff157b82 */ /* 0x000e620000000800 */
[----:B------:R3:W0:Y:S01]  /*5be0*/  F2I.U32.TRUNC.NTZ R14, R6 ;  /* 0x00000006000e7305 */ /* 0x000622000020f000 */
[-CC-:B--2---:R-:W-:Y:S02]  /*5bf0*/  SHF.R.U64 R13, R10, R8.reuse, R3.reuse ;  /* 0x000000080a0d7219 */ /* 0x184fe40000001203 */
[----:B------:R-:W-:-:S04]  /*5c00*/  SHF.R.U32.HI R0, RZ, R8, R3 ;  /* 0x00000008ff007219 */ /* 0x000fc80000011603 */
[----:B------:R-:W2:Y:S01]  /*5c10*/  LDC R20, c[0x0][0x648] ;  /* 0x00019200ff147b82 */ /* 0x000ea20000000800 */
[-CC-:B----4-:R-:W-:Y:S02]  /*5c20*/  SHF.R.U64 R15, R13, R11.reuse, R0.reuse ;  /* 0x0000000b0d0f7219 */ /* 0x190fe40000001200 */
[----:B------:R-:W-:-:S03]  /*5c30*/  SHF.R.U32.HI R5, RZ, R11, R0 ;  /* 0x0000000bff057219 */ /* 0x000fc60000011600 */
[----:B------:R-:W-:Y:S02]  /*5c40*/  IMAD.MOV.U32 R4, RZ, RZ, R15 ;  /* 0x000000ffff047224 */ /* 0x000fe400078e000f */
[----:B------:R-:W4:Y:S01]  /*5c50*/  LDC R26, c[0x0][0x638] ;  /* 0x00018e00ff1a7b82 */ /* 0x000f220000000800 */
[----:B0-----:R-:W-:-:S07]  /*5c60*/  IMAD R22, R9, R7, R12 ;  /* 0x0000000709167224 */ /* 0x001fce00078e020c */
[----:B------:R-:W0:Y:S08]  /*5c70*/  LDC R27, c[0x0][0x610] ;  /* 0x00018400ff1b7b82 */ /* 0x000e300000000800 */
[----:B------:R-:W0:Y:S01]  /*5c80*/  LDC R28, c[0x0][0x600] ;  /* 0x00018000ff1c7b82 */ /* 0x000e220000000800 */
[----:B-123--:R-:W-:Y:S05]  /*5c90*/  @!P0 BRA `(.L_x_161) ;  /* 0x0000000000288947 */ /* 0x00efea0003800000 */
[----:B------:R-:W1:Y:S02]  /*5ca0*/  LDC R0, c[0x0][0x64c] ;  /* 0x00019300ff007b82 */ /* 0x000e640000000800 */
[----:B-1----:R-:W-:-:S05]  /*5cb0*/  IADD3 R3, P0, R15, R0, RZ ;  /* 0x000000000f037210 */ /* 0x002fca0007f1e0ff */
        /* <DEDUP_REMOVED lines=8> */
.L_x_161:
[----:B------:R-:W-:Y:S01]  /*5d40*/  ISETP.NE.AND P0, PT, R2, 0x1, PT ;  /* 0x000000010200780c */ /* 0x000fe20003f05270 */
[----:B------:R-:W-:Y:S01]  /*5d50*/  IMAD.MOV R14, RZ, RZ, -R14 ;  /* 0x000000ffff0e7224 */ /* 0x000fe200078e0a0e */
[----:B------:R-:W-:Y:S02]  /*5d60*/  SHF.R.U64 R0, R4, R20, R5 ;  /* 0x0000001404007219 */ /* 0x000fe40000001205 */
[----:B------:R-:W-:Y:S02]  /*5d70*/  LOP3.LUT R3, R13, R100, RZ, 0xc0, !PT ;  /* 0x000000640d037212 */ /* 0x000fe400078ec0ff */
[----:B------:R-:W-:Y:S01]  /*5d80*/  LOP3.LUT R5, R10, R99, RZ, 0xc0, !PT ;  /* 0x000000630a057212 */ /* 0x000fe200078ec0ff */
[----:B------:R-:W-:Y:S02]  /*5d90*/  IMAD.MOV R4, RZ, RZ, -R0 ;  /* 0x000000ffff047224 */ /* 0x000fe400078e0a00 */
[----:B------:R-:W-:Y:S02]  /*5da0*/  IMAD R3, R96, R0, R3 ;  /* 0x0000000060037224 */ /* 0x000fe400078e0203 */
[----:B----4-:R-:W-:-:S02]  /*5db0*/  IMAD R0, R4, R26, R15 ;  /* 0x0000001a04007224 */ /* 0x010fc400078e020f */
[----:B------:R-:W-:Y:S02]  /*5dc0*/  @P0 IMAD R22, R21, R14, R18 ;  /* 0x0000000e15160224 */ /* 0x000fe400078e0212 */
[----:B------:R-:W-:Y:S02]  /*5dd0*/  IMAD.MOV.U32 R4, RZ, RZ, 0x1 ;  /* 0x00000001ff047424 */ /* 0x000fe400078e00ff */
[----:B0-----:R-:W-:Y:S02]  /*5de0*/  IMAD R22, R3, R27, R22 ;  /* 0x0000001b03167224 */ /* 0x001fe400078e0216 */
[----:B------:R-:W-:Y:S01]  /*5df0*/  IMAD R3, R0, R28, R5 ;  /* 0x0000001c00037224 */ /* 0x000fe200078e0205 */
[----:B------:R-:W-:-:S04]  /*5e00*/  PRMT R0, R4, 0x7610, R0 ;  /* 0x0000761004007816 */ /* 0x000fc80000000000 */
[----:B------:R-:W-:Y:S02]  /*5e10*/  SEL R18, R3, R22, !P0 ;  /* 0x0000001603127207 */ /* 0x000fe40004000000 */
[----:B------:R-:W-:-:S07]  /*5e20*/  SEL R22, R22, R3, !P0 ;  /* 0x0000000316167207 */ /* 0x000fce0004000000 */
.L_x_159:
[----:B------:R-:W-:Y:S01]  /*5e30*/  LOP3.LUT P0, RZ, R0, 0xff, RZ, 0xc0, !PT ;  /* 0x000000ff00ff7812 */ /* 0x000fe2000780c0ff */
[----:B------:R-:W-:Y:S01]  /*5e40*/  UIMAD.WIDE.U32 UR4, UR38, -0x33333333, URZ ;  /* 0xcccccccd260478a5 */ /* 0x000fe2000f8e003f */
[----:B------:R-:W-:-:S03]  /*5e50*/  LOP3.LUT R103, R103, 0x1, RZ, 0x3c, !PT ;  /* 0x0000000167677812 */ /* 0x000fc600078e3cff */
[----:B------:R-:W-:-:S04]  /*5e60*/  USHF.R.U32.HI UR4, URZ, 0x2, UR5 ;  /* 0x000000023f047899 */ /* 0x000fc80008011605 */
[----:B------:R-:W-:-:S04]  /*5e70*/  UIMAD UR38, UR4, -0x5, UR38 ;  /* 0xfffffffb042678a4 */ /* 0x000fc8000f8e0226 */
[----:B------:R-:W-:Y:S08]  /*5e80*/  @P0 BRA `(.L_x_162) ;  /* 0xffffffb400ac0947 */ /* 0x000ff0000383ffff */
[----:B------:R-:W-:Y:S05]  /*5e90*/  EXIT ;  /* 0x000000000000794d */ /* 0x000fea0003800000 */
.L_x_13:
[----:B------:R-:W-:-:S08]  /*5ea0*/  ISETP.NE.AND P0, PT, R14, RZ, PT ;  /* 0x000000ff0e00720c */ /* 0x000fd00003f05270 */
[----:B0-----:R-:W0:-:S00]  /*5eb0*/  USETMAXREG.DEALLOC.CTAPOOL 0x28 ;  /* 0x00000028000079c8 */ /* 0x001e0000080e0500 */
[----:B------:R-:W-:Y:S05]  /*5ec0*/  @P0 EXIT ;  /* 0x000000000000094d */ /* 0x000fea0003800000 */
[----:B0-----:R-:W-:Y:S01]  /*5ed0*/  LOP3.LUT P0, RZ, R3, 0xff, RZ, 0xc0, !PT ;  /* 0x000000ff03ff7812 */ /* 0x001fe2000780c0ff */
[----:B------:R-:W-:Y:S02]  /*5ee0*/  IMAD.MOV.U32 R3, RZ, RZ, 0x1 ;  /* 0x00000001ff037424 */ /* 0x000fe400078e00ff */
[----:B------:R-:W-:-:S10]  /*5ef0*/  IMAD.MOV.U32 R8, RZ, RZ, RZ ;  /* 0x000000ffff087224 */ /* 0x000fd400078e00ff */
[----:B------:R-:W-:Y:S05]  /*5f00*/  @!P0 BRA `(.L_x_163) ;  /* 0x0000000c003c8947 */ /* 0x000fea0003800000 */
[----:B------:R-:W-:Y:S01]  /*5f10*/  LOP3.LUT P0, RZ, R4, 0x1f, RZ, 0xc0, !PT ;  /* 0x0000001f04ff7812 */ /* 0x000fe2000780c0ff */
[----:B------:R-:W-:Y:S01]  /*5f20*/  ULDC UR5, c[0x0][0x658] ;  /* 0x0001960000057ab9 */ /* 0x000fe20000000800 */
[----:B------:R-:W-:Y:S01]  /*5f30*/  UMOV UR6, 0xffffffff ;  /* 0xffffffff00067882 */ /* 0x000fe20000000000 */
[----:B------:R-:W-:Y:S01]  /*5f40*/  BSSY B0, `(.L_x_163) ;  /* 0x00000cb000007945 */ /* 0x000fe20003800000 */
[----:B------:R-:W-:Y:S01]  /*5f50*/  USHF.L.U32 UR6, UR6, UR5, URZ ;  /* 0x0000000506067299 */ /* 0x000fe2000800063f */
[C---:B------:R-:W-:Y:S01]  /*5f60*/  ISETP.NE.AND P2, PT, R5.reuse, RZ, PT ;  /* 0x000000ff0500720c */ /* 0x040fe20003f45270 */
[----:B------:R-:W-:Y:S01]  /*5f70*/  UMOV UR7, 0x1 ;  /* 0x0000000100077882 */ /* 0x000fe20000000000 */
[----:B------:R-:W-:Y:S01]  /*5f80*/  ISETP.NE.OR P0, PT, R5, RZ, !P0 ;  /* 0x000000ff0500720c */ /* 0x000fe20004705670 */
[----:B------:R-:W-:Y:S01]  /*5f90*/  IMAD.MOV.U32 R10, RZ, RZ, 0x1 ;  /* 0x00000001ff0a7424 */ /* 0x000fe200078e00ff */
[----:B------:R-:W-:Y:S01]  /*5fa0*/  LOP3.LUT R9, R23, 0x2, RZ, 0xfc, !PT ;  /* 0x0000000217097812 */ /* 0x000fe200078efcff */
[----:B------:R-:W-:Y:S01]  /*5fb0*/  IMAD.MOV.U32 R3, RZ, RZ, 0x1 ;  /* 0x00000001ff037424 */ /* 0x000fe200078e00ff */
[----:B------:R-:W-:Y:S01]  /*5fc0*/  ULDC UR4, c[0x0][0x600] ;  /* 0x0001800000047ab9 */ /* 0x000fe20000000800 */
[----:B------:R-:W-:Y:S01]  /*5fd0*/  IMAD.MOV.U32 R8, RZ, RZ, RZ ;  /* 0x000000ffff087224 */ /* 0x000fe200078e00ff */
[----:B------:R-:W-:-:S02]  /*5fe0*/  USHF.L.U32 UR13, UR7, UR5, URZ ;  /* 0x00000005070d7299 */ /* 0x000fc4000800063f */
[----:B------:R-:W-:Y:S02]  /*5ff0*/  UIADD3 UR21, UR40, 0x1, URZ ;  /* 0x0000000128157890 */ /* 0x000fe4000fffe03f */
[----:B------:R-:W-:Y:S02]  /*6000*/  UIADD3 UR4, UR4, -0x1, URZ ;  /* 0xffffffff04047890 */ /* 0x000fe4000fffe03f */
[----:B------:R-:W-:Y:S01]  /*6010*/  ULOP3.LUT UR5, URZ, UR6, URZ, 0x33, !UPT ;  /* 0x000000063f057292 */ /* 0x000fe2000f8e333f */
[----:B------:R-:W-:-:S11]  /*6020*/  ULDC.64 UR22, c[0x0][0x198] ;  /* 0x0000660000167ab9 */ /* 0x000fd60000000a00 */
.L_x_175:
[----:B------:R-:W-:-:S03]  /*6030*/  UMOV UR6, 0xffffffff ;  /* 0xffffffff00067882 */ /* 0x000fc60000000000 */
[----:B------:R-:W-:Y:S05]  /*6040*/  BRA.DIV UR6, `(.L_x_164) ;  /* 0x00000012062c7947 */ /* 0x000fea000b800000 */
[----:B------:R-:W-:-:S13]  /*6050*/  ELECT P6, URZ, PT ;  /* 0x00000000003f782f */ /* 0x000fda00038c0000 */
.L_x_189:
[----:B------:R-:W0:Y:S01]  /*6060*/  LDC R4, c[0x0][0x28c] ;  /* 0x0000a300ff047b82 */ /* 0x000e220000000800 */
[----:B------:R-:W-:Y:S01]  /*6070*/  BSSY B1, `(.L_x_165) ;  /* 0x0000043000017945 */ /* 0x000fe20003800000 */
[----:B0-----:R-:W-:-:S13]  /*6080*/  ISETP.LT.OR P6, PT, R4, 0x1, !P6 ;  /* 0x000000010400780c */ /* 0x001fda00077c1670 */
[----:B------:R-:W-:Y:S05]  /*6090*/  @P6 BRA `(.L_x_166) ;  /* 0x0000000400006947 */ /* 0x000fea0003800000 */
[----:B------:R-:W-:Y:S02]  /*60a0*/  IMAD.SHL.U32 R22, R22, 0x40, RZ ;  /* 0x0000004016167824 */ /* 0x000fe400078e00ff */
[----:B------:R-:W-:Y:S02]  /*60b0*/  IMAD.SHL.U32 R18, R18, 0x80, RZ ;  /* 0x0000008012127824 */ /* 0x000fe400078e00ff */
[----:B------:R-:W-:Y:S02]  /*60c0*/  IMAD.MOV.U32 R13, RZ, RZ, RZ ;  /* 0x000000ffff0d7224 */ /* 0x000fe400078e00ff */
[----:B------:R-:W-:Y:S02]  /*60d0*/  IMAD.U32 R14, RZ, RZ, UR21 ;  /* 0x00000015ff0e7e24 */ /* 0x000fe4000f8e00ff */
[----:B------:R-:W-:Y:S02]  /*60e0*/  IMAD.MOV.U32 R4, RZ, RZ, R3 ;  /* 0x000000ffff047224 */ /* 0x000fe400078e0003 */
[----:B------:R-:W-:-:S07]  /*60f0*/  IMAD.MOV.U32 R5, RZ, RZ, R8 ;  /* 0x000000ffff057224 */ /* 0x000fce00078e0008 */
.L_x_170:
[----:B------:R-:W0:Y:S01]  /*6100*/  S2R R7, SR_CgaCtaId ;  /* 0x0000000000077919 */ /* 0x000e220000008800 */
[----:B------:R-:W-:-:S04]  /*6110*/  MOV R6, 0x400 ;  /* 0x0000040000067802 */ /* 0x000fc80000000f00 */
[----:B0-----:R-:W-:Y:S02]  /*6120*/  LEA R12, R7, R6, 0x18 ;  /* 0x00000006070c7211 */ /* 0x001fe400078ec0ff */
[----:B------:R-:W-:Y:S01]  /*6130*/  SHF.L.U32 R6, R4, 0x1f, RZ ;  /* 0x0000001f04067819 */ /* 0x000fe200000006ff */
[----:B------:R-:W0:Y:S02]  /*6140*/  @!P2 LDC R7, c[0x0][0x500] ;  /* 0x00014000ff07ab82 */ /* 0x000e240000000800 */
[----:B------:R-:W-:-:S04]  /*6150*/  IMAD R11, R5, 0x8, R12 ;  /* 0x00000008050b7824 */ /* 0x000fc800078e020c */
[----:B------:R-:W1:Y:S02]  /*6160*/  SYNCS.PHASECHK.TRANS64.TRYWAIT P1, [R11+URZ+0x28], R6 ;  /* 0x000028060b0075a7 */ /* 0x000e64000802017f */
[----:B-1----:R-:W-:Y:S05]  /*6170*/  @!P1 BRA `(.L_x_167) ;  /* 0x0000001000009947 */ /* 0x002fea0003800000 */
.L_x_190:
[----:B-1----:R-:W-:Y:S01]  /*6180*/  PRMT R6, R9, 0x9910, RZ ;  /* 0x0000991009067816 */ /* 0x002fe200000000ff */
[----:B0-----:R0:W-:Y:S03]  /*6190*/  @!P2 SYNCS.ARRIVE.TRANS64 RZ, [R11+URZ], R7 ;  /* 0x000000070bffa9a7 */ /* 0x0011e6000800003f */
[----:B------:R-:W-:-:S13]  /*61a0*/  ISETP.NE.AND P1, PT, R6, 0x2, PT ;  /* 0x000000020600780c */ /* 0x000fda0003f25270 */
[----:B0-----:R-:W-:Y:S05]  /*61b0*/  @P1 BRA `(.L_x_168) ;  /* 0x0000000000041947 */ /* 0x001fea0003800000 */
[----:B------:R-:W-:Y:S01]  /*61c0*/  BPT.TRAP 0x1 ;  /* 0x000000040000795c */ /* 0x000fe20000300000 */
.L_x_168:
[----:B------:R-:W-:Y:S05]  /*61d0*/  @P0 BRA `(.L_x_169) ;  /* 0x0000000000040947 */ /* 0x000fea0003800000 */
[----:B------:R-:W-:Y:S01]  /*61e0*/  BPT.TRAP 0x1 ;  /* 0x000000040000795c */ /* 0x000fe20000300000 */
.L_x_169:
[--C-:B------:R-:W-:Y:S01]  /*61f0*/  IMAD R6, R5, 0x4000, R12.reuse ;  /* 0x0000400005067824 */ /* 0x100fe200078e020c */
[----:B------:R-:W-:Y:S01]  /*6200*/  R2UR UR34, R13 ;  /* 0x000000000d2272ca */ /* 0x000fe200000e0000 */
[----:B------:R-:W-:Y:S01]  /*6210*/  IMAD R12, R5, 0x8000, R12 ;  /* 0x00008000050c7824 */ /* 0x000fe200078e020c */
[----:B------:R-:W-:Y:S01]  /*6220*/  R2UR UR33, R11 ;  /* 0x000000000b2172ca */ /* 0x000fe200000e0000 */
[----:B------:R-:W-:Y:S01]  /*6230*/  VIADD R14, R14, 0xffffffff ;  /* 0xffffffff0e0e7836 */ /* 0x000fe20000000000 */
[----:B------:R-:W-:Y:S01]  /*6240*/  R2UR UR24, R6 ;  /* 0x00000000061872ca */ /* 0x000fe200000e0000 */
[----:B------:R-:W-:Y:S01]  /*6250*/  UIADD3 UR6, UP0, UR22, 0xf0, URZ ;  /* 0x000000f016067890 */ /* 0x000fe2000ff1e03f */
[----:B------:R-:W-:Y:S01]  /*6260*/  R2UR UR8, R12 ;  /* 0x000000000c0872ca */ /* 0x000fe200000e0000 */
[----:B------:R-:W-:Y:S01]  /*6270*/  UIADD3 UR30, UP1, UR22, 0x1f0, URZ ;  /* 0x000001f0161e7890 */ /* 0x000fe2000ff3e03f */
[----:B------:R-:W-:Y:S01]  /*6280*/  R2UR UR36, R19 ;  /* 0x00000000132472ca */ /* 0x000fe200000e0000 */
[----:B------:R-:W-:Y:S01]  /*6290*/  UIADD3.X UR7, URZ, UR23, URZ, UP0, !UPT ;  /* 0x000000173f077290 */ /* 0x000fe200087fe43f */
[----:B------:R-:W-:Y:S01]  /*62a0*/  R2UR UR35, R22 ;  /* 0x00000000162372ca */ /* 0x000fe200000e0000 */
[----:B------:R-:W-:Y:S01]  /*62b0*/  UIADD3.X UR31, URZ, UR23, URZ, UP1, !UPT ;  /* 0x000000173f1f7290 */ /* 0x000fe20008ffe43f */
[----:B------:R-:W-:Y:S01]  /*62c0*/  R2UR UR19, R18 ;  /* 0x00000000121372ca */ /* 0x000fe200000e0000 */
[----:B------:R-:W-:Y:S01]  /*62d0*/  UIADD3 UR26, UR34, 0x20, URZ ;  /* 0x00000020221a7890 */ /* 0x000fe2000fffe03f */
[----:B------:R-:W-:Y:S01]  /*62e0*/  ISETP.GT.AND P3, PT, R14, 0x1, PT ;  /* 0x000000010e00780c */ /* 0x000fe20003f64270 */
[----:B------:R-:W-:Y:S01]  /*62f0*/  VIADD R5, R5, 0x1 ;  /* 0x0000000105057836 */ /* 0x000fe20000000000 */
[----:B------:R-:W-:Y:S01]  /*6300*/  UMOV UR14, 0x0 ;  /* 0x00000000000e7882 */ /* 0x000fe20000000000 */
[----:B------:R-:W-:Y:S01]  /*6310*/  UIADD3 UR32, UR24, 0x180, URZ ;  /* 0x0000018018207890 */ /* 0x000fe2000fffe03f */
[----:B------:R-:W-:Y:S01]  /*6320*/  VIADD R13, R13, 0x40 ;  /* 0x000000400d0d7836 */ /* 0x000fe20000000000 */
[----:B------:R-:W-:Y:S01]  /*6330*/  UIADD3 UR24, UR24, 0x2180, URZ ;  /* 0x0000218018187890 */ /* 0x000fe2000fffe03f */
[----:B------:R-:W-:Y:S01]  /*6340*/  ISETP.NE.AND P1, PT, R5, 0x5, PT ;  /* 0x000000050500780c */ /* 0x000fe20003f25270 */
[----:B------:R-:W-:-:S02]  /*6350*/  UIADD3 UR16, UR8, 0x14180, URZ ;  /* 0x0001418008107890 */ /* 0x000fc4000fffe03f */
[----:B------:R-:W-:Y:S01]  /*6360*/  UIADD3 UR8, UR8, 0x18180, URZ ;  /* 0x0001818008087890 */ /* 0x000fe2000fffe03f */
[----:B------:R-:W-:Y:S01]  /*6370*/  SEL R7, RZ, 0x1, P1 ;  /* 0x00000001ff077807 */ /* 0x000fe20000800000 */
[----:B------:R-:W-:Y:S01]  /*6380*/  UMOV UR15, 0x10000000 ;  /* 0x10000000000f7882 */ /* 0x000fe20000000000 */
[----:B------:R-:W-:Y:S01]  /*6390*/  UMOV UR25, UR33 ;  /* 0x0000002100197c82 */ /* 0x000fe20008000000 */
[----:B------:R-:W-:Y:S01]  /*63a0*/  UMOV UR28, UR36 ;  /* 0x00000024001c7c82 */ /* 0x000fe20008000000 */
[----:B------:R-:W-:Y:S01]  /*63b0*/  UMOV UR27, UR35 ;  /* 0x00000023001b7c82 */ /* 0x000fe20008000000 */
[----:B------:R-:W-:Y:S01]  /*63c0*/  UMOV UR17, UR33 ;  /* 0x0000002100117c82 */ /* 0x000fe20008000000 */
[----:B------:R-:W-:Y:S01]  /*63d0*/  UMOV UR18, UR34 ;  /* 0x0000002200127c82 */ /* 0x000fe20008000000 */
[----:B------:R-:W-:Y:S01]  /*63e0*/  UMOV UR20, UR36 ;  /* 0x0000002400147c82 */ /* 0x000fe20008000000 */
[----:B------:R0:W-:Y:S01]  /*63f0*/  UTMALDG.3D [UR32], [UR6], desc[UR14] ;  /* 0x00000e20060075b4 */ /* 0x0001e20008011000 */
[----:B------:R-:W-:Y:S01]  /*6400*/  UMOV UR9, UR33 ;  /* 0x0000002100097c82 */ /* 0x000fe20008000000 */
[----:B------:R-:W-:Y:S01]  /*6410*/  UMOV UR11, UR19 ;  /* 0x00000013000b7c82 */ /* 0x000fe20008000000 */
[----:B------:R-:W-:Y:S01]  /*6420*/  UMOV UR12, UR36 ;  /* 0x00000024000c7c82 */ /* 0x000fe20008000000 */
[----:B------:R-:W-:Y:S01]  /*6430*/  UMOV UR10, UR26 ;  /* 0x0000001a000a7c82 */ /* 0x000fe20008000000 */
[----:B------:R-:W-:-:S02]  /*6440*/  LOP3.LUT R4, R4, R7, RZ, 0x3c, !PT ;  /* 0x0000000704047212 */ /* 0x000fc400078e3cff */
[----:B------:R-:W-:Y:S01]  /*6450*/  SEL R5, R5, RZ, P1 ;  /* 0x000000ff05057207 */ /* 0x000fe20000800000 */
[----:B------:R0:W-:Y:S01]  /*6460*/  UTMALDG.3D [UR24], [UR6], desc[UR14] ;  /* 0x00000e18060075b4 */ /* 0x0001e20008011000 */
[----:B------:R0:W-:Y:S01]  /*6470*/  UTMALDG.3D [UR16], [UR30], desc[UR14] ;  /* 0x00000e101e0075b4 */ /* 0x0001e20008011000 */
[----:B------:R0:W-:Y:S02]  /*6480*/  UTMALDG.3D [UR8], [UR30], desc[UR14] ;  /* 0x00000e081e0075b4 */ /* 0x0001e40008011000 */
[----:B0-----:R-:W-:Y:S05]  /*6490*/  @P3 BRA `(.L_x_170) ;  /* 0xfffffffc00183947 */ /* 0x001fea000383ffff */
.L_x_166:
[----:B------:R-:W-:Y:S05]  /*64a0*/  BSYNC B1 ;  /* 0x0000000000017941 */ /* 0x000fea0003800000 */
.L_x_165:
[----:B------:R-:W2:Y:S01]  /*64b0*/  LDL.64 R20, [R1] ;  /* 0x0000000001147983 */ /* 0x000ea20000100a00 */
[----:B------:R-:W-:Y:S01]  /*64c0*/  LOP3.LUT P4, RZ, R10, 0xff, RZ, 0xc0, !PT ;  /* 0x000000ff0aff7812 */ /* 0x000fe2000788c0ff */
[----:B------:R-:W-:Y:S01]  /*64d0*/  VIADD R7, R8, UR40 ;  /* 0x0000002808077c36 */ /* 0x000fe20008000000 */
[----:B------:R-:W-:Y:S01]  /*64e0*/  ULDC.64 UR6, c[0x0][0x650] ;  /* 0x0001940000067ab9 */ /* 0x000fe20000000a00 */
[----:B------:R-:W-:Y:S01]  /*64f0*/  IMAD.U32 R8, RZ, RZ, UR40 ;  /* 0x00000028ff087e24 */ /* 0x000fe2000f8e00ff */
[----:B------:R-:W-:Y:S01]  /*6500*/  UISETP.GE.U32.AND UP0, UPT, UR40, 0x5, UPT ;  /* 0x000000052800788c */ /* 0x000fe2000bf06070 */
[----:B------:R-:W-:Y:S01]  /*6510*/  BSSY B1, `(.L_x_171) ;  /* 0x000006b000017945 */ /* 0x000fe20003800000 */
[----:B------:R-:W-:Y:S01]  /*6520*/  ISETP.GT.U32.AND P1, PT, R7, 0x4, PT ;  /* 0x000000040700780c */ /* 0x000fe20003f24070 */
[----:B------:R-:W-:Y:S01]  /*6530*/  IMAD.MOV.U32 R22, RZ, RZ, -0x1 ;  /* 0xffffffffff167424 */ /* 0x000fe200078e00ff */
[----:B------:R-:W-:Y:S01]  /*6540*/  PRMT R10, RZ, 0x7610, R10 ;  /* 0x00007610ff0a7816 */ /* 0x000fe2000000000a */
[----:B------:R-:W-:Y:S01]  /*6550*/  IMAD.MOV.U32 R18, RZ, RZ, -0x1 ;  /* 0xffffffffff127424 */ /* 0x000fe200078e00ff */
[----:B------:R-:W-:Y:S01]  /*6560*/  ISETP.LT.U32.AND P1, PT, R8, 0x5, P1 ;  /* 0x000000050800780c */ /* 0x000fe20000f21070 */
[----:B------:R-:W-:Y:S01]  /*6570*/  IMAD.MOV.U32 R19, RZ, RZ, -0x1 ;  /* 0xffffffffff137424 */ /* 0x000fe200078e00ff */
[----:B------:R-:W-:Y:S01]  /*6580*/  PLOP3.LUT P3, PT, PT, PT, UP0, 0x80, 0x0 ;  /* 0x000000000000781c */ /* 0x000fe20003f6f008 */
[----:B------:R-:W0:Y:S01]  /*6590*/  @P4 S2R R5, SR_CgaCtaId ;  /* 0x0000000000054919 */ /* 0x000e220000008800 */
[----:B------:R-:W-:-:S04]  /*65a0*/  @P4 MOV R4, 0x400 ;  /* 0x0000040000044802 */ /* 0x000fc80000000f00 */
[----:B0-----:R-:W-:Y:S01]  /*65b0*/  @P4 LEA R6, R5, R4, 0x18 ;  /* 0x0000000405064211 */ /* 0x001fe200078ec0ff */
[----:B------:R-:W-:Y:S01]  /*65c0*/  IMAD.WIDE.U32 R4, R7, -0x33333333, RZ ;  /* 0xcccccccd07047825 */ /* 0x000fe200078e00ff */
[----:B------:R-:W-:Y:S02]  /*65d0*/  SEL R4, RZ, 0x1, !P1 ;  /* 0x00000001ff047807 */ /* 0x000fe40004800000 */
[----:B------:R0:W-:Y:S02]  /*65e0*/  @P4 SYNCS.ARRIVE.TRANS64.A1T0 RZ, [R6+URZ+0x88], RZ ;  /* 0x000088ff06ff49a7 */ /* 0x0001e4000810003f */
[----:B------:R-:W-:Y:S02]  /*65f0*/  LOP3.LUT R3, R3, R4, RZ, 0x3c, !PT ;  /* 0x0000000403037212 */ /* 0x000fe400078e3cff */
[----:B------:R-:W-:Y:S02]  /*6600*/  PRMT R4, RZ, 0x7610, R4 ;  /* 0x00007610ff047816 */ /* 0x000fe40000000004 */
[----:B0-----:R-:W-:-:S04]  /*6610*/  SHF.R.U32.HI R6, RZ, 0x2, R5 ;  /* 0x00000002ff067819 */ /* 0x001fc80000011605 */
[----:B------:R-:W-:Y:S01]  /*6620*/  @P3 LOP3.LUT R3, R3, 0x1, R6, 0x78, !PT ;  /* 0x0000000103033812 */ /* 0x000fe200078e7806 */
[----:B------:R-:W-:Y:S01]  /*6630*/  IMAD R8, R6, -0x5, R7 ;  /* 0xfffffffb06087824 */ /* 0x000fe200078e0207 */
[----:B--2---:R-:W-:-:S04]  /*6640*/  IADD3 R16, P4, R16, R20, RZ ;  /* 0x0000001410107210 */ /* 0x004fc80007f9e0ff */
[----:B------:R-:W-:Y:S01]  /*6650*/  ISETP.GE.U32.AND P1, PT, R16, UR6, PT ;  /* 0x0000000610007c0c */ /* 0x000fe2000bf26070 */
[----:B------:R-:W-:-:S05]  /*6660*/  IMAD.X R17, R17, 0x1, R0, P4 ;  /* 0x0000000111117824 */ /* 0x000fca00020e0600 */
[----:B------:R-:W-:-:S13]  /*6670*/  ISETP.GE.U32.AND.EX P1, PT, R17, UR7, PT, P1 ;  /* 0x0000000711007c0c */ /* 0x000fda000bf26110 */
[----:B------:R-:W-:Y:S05]  /*6680*/  @P1 BRA `(.L_x_172) ;  /* 0x00000004004c1947 */ /* 0x000fea0003800000 */
[----:B------:R-:W0:Y:S01]  /*6690*/  S2R R12, SR_CTAID.X ;  /* 0x00000000000c7919 */ /* 0x000e220000002500 */
[----:B------:R-:W-:Y:S01]  /*66a0*/  ULDC.64 UR6, c[0x0][0x628] ;  /* 0x00018a0000067ab9 */ /* 0x000fe20000000a00 */
[----:B------:R-:W1:Y:S01]  /*66b0*/  LDC R13, c[0x0][0x144] ;  /* 0x00005100ff0d7b82 */ /* 0x000e620000000800 */
[----:B------:R-:W-:Y:S01]  /*66c0*/  ISETP.NE.U32.AND P1, PT, RZ, UR6, PT ;  /* 0x00000006ff007c0c */ /* 0x000fe2000bf25070 */
[----:B------:R-:W2:Y:S01]  /*66d0*/  S2R R11, SR_CTAID.Y ;  /* 0x00000000000b7919 */ /* 0x000ea20000002600 */
[----:B------:R-:W-:Y:S01]  /*66e0*/  ULDC UR8, c[0x0][0x150] ;  /* 0x0000540000087ab9 */ /* 0x000fe20000000800 */
[----:B------:R-:W-:Y:S01]  /*66f0*/  ULDC UR9, c[0x0][0x630] ;  /* 0x00018c0000097ab9 */ /* 0x000fe20000000800 */
[----:B------:R-:W-:Y:S01]  /*6700*/  ISETP.NE.AND.EX P1, PT, RZ, UR7, PT, P1 ;  /* 0x00000007ff007c0c */ /* 0x000fe2000bf25310 */
[----:B------:R-:W-:Y:S01]  /*6710*/  IMAD.MOV.U32 R4, RZ, RZ, R16 ;  /* 0x000000ffff047224 */ /* 0x000fe200078e0010 */
[----:B0-----:R-:W-:-:S05]  /*6720*/  I2FP.F32.U32 R5, R12 ;  /* 0x0000000c00057245 */ /* 0x001fca0000201000 */
[----:B------:R-:W-:Y:S01]  /*6730*/  FMUL R14, R5, UR8 ;  /* 0x00000008050e7c20 */ /* 0x000fe20008400000 */
[----:B------:R-:W-:-:S05]  /*6740*/  IMAD.MOV.U32 R5, RZ, RZ, R17 ;  /* 0x000000ffff057224 */ /* 0x000fca00078e0011 */
[----:B--2---:R-:W-:Y:S05]  /*6750*/  @!P1 BRA `(.L_x_173) ;  /* 0x0000000000289947 */ /* 0x004fea0003800000 */
[----:B------:R-:W-:Y:S02]  /*6760*/  ULDC UR8, c[0x0][0x634] ;  /* 0x00018d0000087ab9 */ /* 0x000fe40000000800 */
[----:B------:R-:W-:-:S05]  /*6770*/  IADD3 R5, P1, R16, UR8, RZ ;  /* 0x0000000810057c10 */ /* 0x000fca000ff3e0ff */
[----:B------:R-:W-:-:S04]  /*6780*/  IMAD.X R15, RZ, RZ, R17, P1 ;  /* 0x000000ffff0f7224 */ /* 0x000fc800008e0611 */
[----:B------:R-:W-:-:S04]  /*6790*/  IMAD.WIDE.U32 R6, R15, UR6, RZ ;  /* 0x000000060f067c25 */ /* 0x000fc8000f8e00ff */
[----:B------:R-:W-:-:S04]  /*67a0*/  IMAD.WIDE.U32 R6, P1, R5, UR7, R6 ;  /* 0x0000000705067c25 */ /* 0x000fc8000f820006 */
[----:B------:R-:W-:-:S04]  /*67b0*/  IMAD.WIDE.U32 R4, R5, UR6, RZ ;  /* 0x0000000605047c25 */ /* 0x000fc8000f8e00ff */
[----:B------:R-:W-:Y:S01]  /*67c0*/  IMAD.MOV.U32 R4, RZ, RZ, R7 ;  /* 0x000000ffff047224 */ /* 0x000fe200078e0007 */
[----:B------:R-:W-:Y:S01]  /*67d0*/  IADD3 RZ, P3, R5, R6, RZ ;  /* 0x0000000605ff7210 */ /* 0x000fe20007f7e0ff */
[----:B------:R-:W-:-:S04]  /*67e0*/  IMAD.X R5, RZ, RZ, RZ, P1 ;  /* 0x000000ffff057224 */ /* 0x000fc800008e06ff */
[----:B------:R-:W-:-:S08]  /*67f0*/  IMAD.WIDE.U32.X R4, R15, UR7, R4, P3 ;  /* 0x000000070f047c25 */ /* 0x000fd000098e0404 */
.L_x_173:
[--C-:B------:R-:W-:Y:S01]  /*6800*/  SHF.R.U64 R19, R4, UR9, R5.reuse ;  /* 0x0000000904137c19 */ /* 0x100fe20008001205 */
[----:B------:R-:W0:Y:S01]  /*6810*/  F2I.U32.TRUNC.NTZ R14, R14 ;  /* 0x0000000e000e7305 */ /* 0x000e22000020f000 */
[----:B------:R-:W-:Y:S01]  /*6820*/  SHF.R.U32.HI R4, RZ, UR9, R5 ;  /* 0x00000009ff047c19 */ /* 0x000fe20008011605 */
[----:B------:R-:W-:Y:S01]  /*6830*/  ULDC.64 UR6, c[0x0][0x620] ;  /* 0x0001880000067ab9 */ /* 0x000fe20000000a00 */
[----:B------:R-:W-:Y:S01]  /*6840*/  IADD3 R7, P1, RZ, -R19, RZ ;  /* 0x80000013ff077210 */ /* 0x000fe20007f3e0ff */
[----:B------:R-:W-:Y:S01]  /*6850*/  ULDC.64 UR8, c[0x0][0x640] ;  /* 0x0001900000087ab9 */ /* 0x000fe20000000a00 */
[----:B------:R-:W2:Y:S03]  /*6860*/  LDC R18, c[0x0][0x148] ;  /* 0x00005200ff127b82 */ /* 0x000ea60000000800 */
[----:B------:R-:W-:Y:S01]  /*6870*/  IMAD.X R4, RZ, RZ, ~R4, P1 ;  /* 0x000000ffff047224 */ /* 0x000fe200008e0e04 */
[----:B------:R-:W-:-:S03]  /*6880*/  ISETP.NE.U32.AND P1, PT, RZ, UR8, PT ;  /* 0x00000008ff007c0c */ /* 0x000fc6000bf25070 */
[----:B------:R-:W-:Y:S01]  /*6890*/  IMAD R6, R4, UR6, RZ ;  /* 0x0000000604067c24 */ /* 0x000fe2000f8e02ff */
[----:B------:R-:W-:Y:S01]  /*68a0*/  ISETP.NE.AND.EX P1, PT, RZ, UR9, PT, P1 ;  /* 0x00000009ff007c0c */ /* 0x000fe2000bf25310 */
[----:B------:R-:W-:Y:S01]  /*68b0*/  IMAD.WIDE.U32 R4, R7, UR6, R16 ;  /* 0x0000000607047c25 */ /* 0x000fe2000f8e0010 */
[----:B------:R-:W-:-:S03]  /*68c0*/  ULDC UR6, c[0x0][0x618] ;  /* 0x0001860000067ab9 */ /* 0x000fc60000000800 */
[----:B------:R-:W-:Y:S01]  /*68d0*/  IMAD R7, R7, UR7, R6 ;  /* 0x0000000707077c24 */ /* 0x000fe2000f8e0206 */
[----:B------:R-:W-:Y:S01]  /*68e0*/  ULDC UR7, c[0x0][0x154] ;  /* 0x0000550000077ab9 */ /* 0x000fe20000000800 */
[----:B0-----:R-:W-:Y:S02]  /*68f0*/  IMAD.MOV R6, RZ, RZ, -R14 ;  /* 0x000000ffff067224 */ /* 0x001fe400078e0a0e */
[----:B------:R-:W-:Y:S02]  /*6900*/  IMAD.IADD R5, R5, 0x1, R7 ;  /* 0x0000000105057824 */ /* 0x000fe400078e0207 */
[----:B-1----:R-:W-:Y:S01]  /*6910*/  IMAD R12, R13, R6, R12 ;  /* 0x000000060d0c7224 */ /* 0x002fe200078e020c */
[----:B------:R-:W-:Y:S02]  /*6920*/  I2FP.F32.U32 R6, R11 ;  /* 0x0000000b00067245 */ /* 0x000fe40000201000 */
[--C-:B------:R-:W-:Y:S02]  /*6930*/  SHF.R.U64 R13, R4, UR6, R5.reuse ;  /* 0x00000006040d7c19 */ /* 0x100fe40008001205 */
[----:B------:R-:W-:Y:S01]  /*6940*/  SHF.R.U32.HI R4, RZ, UR6, R5 ;  /* 0x00000006ff047c19 */ /* 0x000fe20008011605 */
[----:B------:R-:W-:Y:S01]  /*6950*/  FMUL R6, R6, UR7 ;  /* 0x0000000706067c20 */ /* 0x000fe20008400000 */
[----:B------:R-:W-:-:S02]  /*6960*/  ULDC UR6, c[0x0][0x608] ;  /* 0x0001820000067ab9 */ /* 0x000fc40000000800 */
[--C-:B------:R-:W-:Y:S01]  /*6970*/  SHF.R.U64 R15, R13, UR6, R4.reuse ;  /* 0x000000060d0f7c19 */ /* 0x100fe20008001204 */
[----:B------:R0:W1:Y:S01]  /*6980*/  F2I.U32.TRUNC.NTZ R20, R6 ;  /* 0x0000000600147305 */ /* 0x000062000020f000 */
[----:B------:R-:W-:Y:S01]  /*6990*/  SHF.R.U32.HI R4, RZ, UR6, R4 ;  /* 0x00000006ff047c19 */ /* 0x000fe20008011604 */
[----:B------:R-:W-:-:S03]  /*69a0*/  ULDC UR6, c[0x0][0x658] ;  /* 0x0001960000067ab9 */ /* 0x000fc60000000800 */
[--C-:B------:R-:W-:Y:S02]  /*69b0*/  SHF.R.U64 R14, R15, UR6, R4.reuse ;  /* 0x000000060f0e7c19 */ /* 0x100fe40008001204 */
[----:B------:R-:W-:-:S03]  /*69c0*/  SHF.R.U32.HI R21, RZ, UR6, R4 ;  /* 0x00000006ff157c19 */ /* 0x000fc60008011604 */
[----:B------:R-:W-:Y:S02]  /*69d0*/  IMAD.MOV.U32 R4, RZ, RZ, R14 ;  /* 0x000000ffff047224 */ /* 0x000fe400078e000e */
[----:B------:R-:W-:Y:S01]  /*69e0*/  IMAD.MOV.U32 R5, RZ, RZ, R21 ;  /* 0x000000ffff057224 */ /* 0x000fe200078e0015 */
[----:B0-----:R-:W-:Y:S06]  /*69f0*/  @!P1 BRA `(.L_x_174) ;  /* 0x0000000000289947 */ /* 0x001fec0003800000 */
        /* <DEDUP_REMOVED lines=10> */
.L_x_174:
[----:B------:R-:W-:Y:S01]  /*6aa0*/  ISETP.NE.AND P1, PT, R2, 0x1, PT ;  /* 0x000000010200780c */ /* 0x000fe20003f25270 */
[----:B------:R-:W-:Y:S01]  /*6ab0*/  ULDC UR6, c[0x0][0x648] ;  /* 0x0001920000067ab9 */ /* 0x000fe20000000800 */
[----:B------:R-:W-:Y:S01]  /*6ac0*/  LOP3.LUT R15, R15, UR5, RZ, 0xc0, !PT ;  /* 0x000000050f0f7c12 */ /* 0x000fe2000f8ec0ff */
[----:B-1----:R-:W-:Y:S01]  /*6ad0*/  IMAD.MOV R20, RZ, RZ, -R20 ;  /* 0x000000ffff147224 */ /* 0x002fe200078e0a14 */
[----:B------:R-:W-:Y:S01]  /*6ae0*/  SHF.R.U64 R4, R4, UR6, R5 ;  /* 0x0000000604047c19 */ /* 0x000fe20008001205 */
[----:B------:R-:W-:Y:S01]  /*6af0*/  ULDC UR6, c[0x0][0x638] ;  /* 0x00018e0000067ab9 */ /* 0x000fe20000000800 */
[----:B------:R-:W-:Y:S01]  /*6b00*/  LOP3.LUT R13, R13, UR4, RZ, 0xc0, !PT ;  /* 0x000000040d0d7c12 */ /* 0x000fe2000f8ec0ff */
[----:B------:R-:W-:Y:S02]  /*6b10*/  ULDC UR7, c[0x0][0x610] ;  /* 0x0001840000077ab9 */ /* 0x000fe40000000800 */
[----:B------:R-:W-:Y:S02]  /*6b20*/  IMAD.MOV R5, RZ, RZ, -R4 ;  /* 0x000000ffff057224 */ /* 0x000fe400078e0a04 */
[----:B------:R-:W-:-:S02]  /*6b30*/  IMAD R15, R4, UR13, R15 ;  /* 0x0000000d040f7c24 */ /* 0x000fc4000f8e020f */
[----:B--2---:R-:W-:Y:S02]  /*6b40*/  @P1 IMAD R12, R18, R20, R11 ;  /* 0x00000014120c1224 */ /* 0x004fe400078e020b */
[----:B------:R-:W-:Y:S01]  /*6b50*/  IMAD R14, R5, UR6, R14 ;  /* 0x00000006050e7c24 */ /* 0x000fe2000f8e020e */
[----:B------:R-:W-:Y:S01]  /*6b60*/  ULDC UR6, c[0x0][0x600] ;  /* 0x0001800000067ab9 */ /* 0x000fe20000000800 */
[----:B------:R-:W-:Y:S02]  /*6b70*/  IMAD R12, R15, UR7, R12 ;  /* 0x000000070f0c7c24 */ /* 0x000fe4000f8e020c */
[----:B------:R-:W-:Y:S02]  /*6b80*/  IMAD R5, R14, UR6, R13 ;  /* 0x000000060e057c24 */ /* 0x000fe4000f8e020d */
[----:B------:R-:W-:-:S03]  /*6b90*/  IMAD.MOV.U32 R4, RZ, RZ, 0x1 ;  /* 0x00000001ff047424 */ /* 0x000fc600078e00ff */
[----:B------:R-:W-:Y:S02]  /*6ba0*/  SEL R18, R5, R12, !P1 ;  /* 0x0000000c05127207 */ /* 0x000fe40004800000 */
[----:B------:R-:W-:-:S07]  /*6bb0*/  SEL R22, R12, R5, !P1 ;  /* 0x000000050c167207 */ /* 0x000fce0004800000 */
.L_x_172:
[----:B------:R-:W-:Y:S05]  /*6bc0*/  BSYNC B1 ;  /* 0x0000000000017941 */ /* 0x000fea0003800000 */
.L_x_171:
[----:B------:R-:W-:-:S13]  /*6bd0*/  LOP3.LUT P1, RZ, R4, 0xff, RZ, 0xc0, !PT ;  /* 0x000000ff04ff7812 */ /* 0x000fda000782c0ff */
[----:B------:R-:W-:Y:S05]  /*6be0*/  @P1 BRA `(.L_x_175) ;  /* 0xfffffff400101947 */ /* 0x000fea000383ffff */
[----:B------:R-:W-:Y:S05]  /*6bf0*/  BSYNC B0 ;  /* 0x0000000000007941 */ /* 0x000fea0003800000 */
.L_x_163:
[----:B------:R-:W-:-:S03]  /*6c00*/  UMOV UR6, 0xffffffff ;  /* 0xffffffff00067882 */ /* 0x000fc60000000000 */
[----:B------:R-:W-:Y:S05]  /*6c10*/  BRA.DIV UR6, `(.L_x_176) ;  /* 0x00000006066c7947 */ /* 0x000fea000b800000 */
[----:B------:R-:W-:-:S13]  /*6c20*/  ELECT P6, URZ, PT ;  /* 0x00000000003f782f */ /* 0x000fda00038c0000 */
.L_x_193:
[----:B------:R-:W-:Y:S04]  /*6c30*/  BSSY B0, `(.L_x_177) ;  /* 0x0000034000007945 */ /* 0x000fe80003800000 */
[----:B------:R-:W-:Y:S05]  /*6c40*/  @!P6 BRA `(.L_x_178) ;  /* 0x0000000000c8e947 */ /* 0x000fea0003800000 */
[----:B------:R-:W-:-:S04]  /*6c50*/  LOP3.LUT R23, R23, 0x2, RZ, 0xfc, !PT ;  /* 0x0000000217177812 */ /* 0x000fc800078efcff */
[----:B------:R-:W-:-:S13]  /*6c60*/  ISETP.NE.AND P0, PT, R23, 0x3, PT ;  /* 0x000000031700780c */ /* 0x000fda0003f05270 */
[----:B------:R-:W-:Y:S05]  /*6c70*/  @!P0 BRA `(.L_x_179) ;  /* 0x0000000000048947 */ /* 0x000fea0003800000 */
[----:B------:R-:W-:Y:S01]  /*6c80*/  BPT.TRAP 0x1 ;  /* 0x000000040000795c */ /* 0x000fe20000300000 */
.L_x_179:
[----:B------:R-:W0:Y:S01]  /*6c90*/  S2R R5, SR_CgaCtaId ;  /* 0x0000000000057919 */ /* 0x000e220000008800 */
[----:B------:R-:W-:Y:S02]  /*6ca0*/  MOV R0, 0x400 ;  /* 0x0000040000007802 */ /* 0x000fe40000000f00 */
[----:B------:R-:W-:Y:S02]  /*6cb0*/  SHF.L.U32 R2, R3, 0x1f, RZ ;  /* 0x0000001f03027819 */ /* 0x000fe400000006ff */
[----:B0-----:R-:W-:-:S05]  /*6cc0*/  LEA R5, R5, R0, 0x18 ;  /* 0x0000000005057211 */ /* 0x001fca00078ec0ff */
[----:B------:R-:W-:-:S04]  /*6cd0*/  VIADD R5, R5, 0x28 ;  /* 0x0000002805057836 */ /* 0x000fc80000000000 */
[C---:B------:R-:W-:Y:S02]  /*6ce0*/  IMAD R7, R8.reuse, 0x8, R5 ;  /* 0x0000000808077824 */ /* 0x040fe400078e0205 */
[----:B------:R-:W-:Y:S02]  /*6cf0*/  VIADD R8, R8, 0x1 ;  /* 0x0000000108087836 */ /* 0x000fe40000000000 */
[----:B------:R-:W0:Y:S03]  /*6d00*/  SYNCS.PHASECHK.TRANS64.TRYWAIT P0, [R7+URZ], R2 ;  /* 0x00000002070075a7 */ /* 0x000e26000800017f */
[----:B------:R-:W-:-:S04]  /*6d10*/  ISETP.NE.AND P1, PT, R8, 0x5, PT ;  /* 0x000000050800780c */ /* 0x000fc80003f25270 */
[----:B------:R-:W-:Y:S02]  /*6d20*/  SEL R0, RZ, 0x1, P1 ;  /* 0x00000001ff007807 */ /* 0x000fe40000800000 */
[----:B------:R-:W-:Y:S02]  /*6d30*/  SEL R8, R8, RZ, P1 ;  /* 0x000000ff08087207 */ /* 0x000fe40000800000 */
[----:B------:R-:W-:-:S03]  /*6d40*/  LOP3.LUT R9, R3, R0, RZ, 0x3c, !PT ;  /* 0x0000000003097212 */ /* 0x000fc600078e3cff */
[----:B------:R-:W-:Y:S01]  /*6d50*/  IMAD R6, R8, 0x8, R5 ;  /* 0x0000000808067824 */ /* 0x000fe200078e0205 */
[----:B------:R-:W-:Y:S01]  /*6d60*/  SHF.L.U32 R3, R9, 0x1f, RZ ;  /* 0x0000001f09037819 */ /* 0x000fe200000006ff */
[----:B0-----:R-:W-:Y:S06]  /*6d70*/  @!P0 BRA `(.L_x_180) ;  /* 0x0000000400348947 */ /* 0x001fec0003800000 */
.L_x_194:
[----:B------:R-:W1:Y:S01]  /*6d80*/  SYNCS.PHASECHK.TRANS64.TRYWAIT P0, [R6+URZ], R3 ;  /* 0x00000003060075a7 */ /* 0x000e62000800017f */
[----:B------:R-:W-:-:S05]  /*6d90*/  VIADD R0, R8, 0x1 ;  /* 0x0000000108007836 */ /* 0x000fca0000000000 */
[----:B------:R-:W-:-:S04]  /*6da0*/  ISETP.NE.AND P1, PT, R0, 0x5, PT ;  /* 0x000000050000780c */ /* 0x000fc80003f25270 */
[----:B0-----:R-:W-:Y:S02]  /*6db0*/  SEL R2, RZ, 0x1, P1 ;  /* 0x00000001ff027807 */ /* 0x001fe40000800000 */
[----:B------:R-:W-:Y:S02]  /*6dc0*/  SEL R0, R0, RZ, P1 ;  /* 0x000000ff00007207 */ /* 0x000fe40000800000 */
[----:B------:R-:W-:-:S03]  /*6dd0*/  LOP3.LUT R9, R9, R2, RZ, 0x3c, !PT ;  /* 0x0000000209097212 */ /* 0x000fc600078e3cff */
[----:B------:R-:W-:Y:S01]  /*6de0*/  IMAD R7, R0, 0x8, R5 ;  /* 0x0000000800077824 */ /* 0x000fe200078e0205 */
[----:B------:R-:W-:Y:S01]  /*6df0*/  SHF.L.U32 R4, R9, 0x1f, RZ ;  /* 0x0000001f09047819 */ /* 0x000fe200000006ff */
[----:B-1----:R-:W-:Y:S06]  /*6e00*/  @!P0 BRA `(.L_x_181) ;  /* 0x0000000400248947 */ /* 0x002fec0003800000 */
.L_x_195:
[----:B------:R-:W1:Y:S01]  /*6e10*/  SYNCS.PHASECHK.TRANS64.TRYWAIT P0, [R7+URZ], R4 ;  /* 0x00000004070075a7 */ /* 0x000e62000800017f */
[----:B------:R-:W-:-:S05]  /*6e20*/  VIADD R0, R0, 0x1 ;  /* 0x0000000100007836 */ /* 0x000fca0000000000 */
[----:B------:R-:W-:-:S04]  /*6e30*/  ISETP.NE.AND P1, PT, R0, 0x5, PT ;  /* 0x000000050000780c */ /* 0x000fc80003f25270 */
[----:B------:R-:W-:Y:S02]  /*6e40*/  SEL R2, RZ, 0x1, P1 ;  /* 0x00000001ff027807 */ /* 0x000fe40000800000 */
[----:B------:R-:W-:Y:S02]  /*6e50*/  SEL R0, R0, RZ, P1 ;  /* 0x000000ff00007207 */ /* 0x000fe40000800000 */
[----:B------:R-:W-:-:S03]  /*6e60*/  LOP3.LUT R9, R9, R2, RZ, 0x3c, !PT ;  /* 0x0000000209097212 */ /* 0x000fc600078e3cff */
[----:B0-----:R-:W-:Y:S01]  /*6e70*/  IMAD R6, R0, 0x8, R5 ;  /* 0x0000000800067824 */ /* 0x001fe200078e0205 */
[----:B------:R-:W-:Y:S01]  /*6e80*/  SHF.L.U32 R3, R9, 0x1f, RZ ;  /* 0x0000001f09037819 */ /* 0x000fe200000006ff */
[----:B-1----:R-:W-:Y:S06]  /*6e90*/  @!P0 BRA `(.L_x_182) ;  /* 0x0000000400148947 */ /* 0x002fec0003800000 */
.L_x_196:
[----:B------:R-:W1:Y:S01]  /*6ea0*/  SYNCS.PHASECHK.TRANS64.TRYWAIT P0, [R6+URZ], R3 ;  /* 0x00000003060075a7 */ /* 0x000e62000800017f */
[----:B------:R-:W-:-:S05]  /*6eb0*/  VIADD R0, R0, 0x1 ;  /* 0x0000000100007836 */ /* 0x000fca0000000000 */
[----:B------:R-:W-:-:S04]  /*6ec0*/  ISETP.NE.AND P1, PT, R0, 0x5, PT ;  /* 0x000000050000780c */ /* 0x000fc80003f25270 */
[----:B------:R-:W-:Y:S02]  /*6ed0*/  SEL R2, RZ, 0x1, P1 ;  /* 0x00000001ff027807 */ /* 0x000fe40000800000 */
[----:B------:R-:W-:Y:S02]  /*6ee0*/  SEL R0, R0, RZ, P1 ;  /* 0x000000ff00007207 */ /* 0x000fe40000800000 */
[----:B------:R-:W-:Y:S01]  /*6ef0*/  LOP3.LUT R2, R9, R2, RZ, 0x3c, !PT ;  /* 0x0000000209027212 */ /* 0x000fe200078e3cff */
[----:B-1----:R-:W-:Y:S06]  /*6f00*/  @!P0 BRA `(.L_x_183) ;  /* 0x00000004000c8947 */ /* 0x002fec0003800000 */
.L_x_197:
[----:B------:R-:W-:Y:S01]  /*6f10*/  IMAD R5, R0, 0x8, R5 ;  /* 0x0000000800057824 */ /* 0x000fe200078e0205 */
[----:B------:R-:W-:-:S07]  /*6f20*/  SHF.L.U32 R0, R2, 0x1f, RZ ;  /* 0x0000001f02007819 */ /* 0x000fce00000006ff */
.L_x_184:
[----:B--2---:R2:W3:Y:S02]  /*6f30*/  SYNCS.PHASECHK.TRANS64.TRYWAIT P0, [R5+URZ], R0 ;  /* 0x00000000050075a7 */ /* 0x0044e4000800017f */
[----:B---3--:R-:W-:Y:S05]  /*6f40*/  @!P0 NANOSLEEP.SYNCS 0x989680 ;  /* 0x009896800000895d */ /* 0x008fea0003900000 */
[----:B------:R-:W3:Y:S02]  /*6f50*/  @!P0 SYNCS.PHASECHK.TRANS64 P0, [R5+URZ], R0 ;  /* 0x00000000050085a7 */ /* 0x000ee4000800007f */
[----:B---3--:R-:W-:Y:S05]  /*6f60*/  @!P0 BRA `(.L_x_184) ;  /* 0xfffffffc00f08947 */ /* 0x008fea000383ffff */
.L_x_178:
[----:B------:R-:W-:Y:S05]  /*6f70*/  BSYNC B0 ;  /* 0x0000000000007941 */ /* 0x000fea0003800000 */
.L_x_177:
[----:B------:R-:W-:Y:S05]  /*6f80*/  EXIT ;  /* 0x000000000000794d */ /* 0x000fea0003800000 */
.L_x_15:
[----:B0-----:R-:W-:-:S04]  /*6f90*/  IMAD.U32 R3, RZ, RZ, UR43 ;  /* 0x0000002bff037e24 */ /* 0x001fc8000f8e00ff */
[----:B------:R0:W1:Y:S03]  /*6fa0*/  SYNCS.PHASECHK.TRANS64.TRYWAIT P0, [R3+URZ+-0x8], R0 ;  /* 0xfffff800030075a7 */ /* 0x000066000800017f */
[----:B-1----:R-:W-:Y:S05]  /*6fb0*/  @!P0 NANOSLEEP.SYNCS 0x989680 ;  /* 0x009896800000895d */ /* 0x002fea0003900000 */
[----:B------:R-:W1:Y:S02]  /*6fc0*/  @!P0 SYNCS.PHASECHK.TRANS64 P0, [R3+URZ+-0x8], R0 ;  /* 0xfffff800030085a7 */ /* 0x000e64000800007f */
[----:B-1----:R-:W-:Y:S05]  /*6fd0*/  @!P0 BRA `(.L_x_15) ;  /* 0xfffffffc00ec8947 */ /* 0x002fea000383ffff */
[----:B------:R-:W-:Y:S05]  /*6fe0*/  BRA `(.L_x_185) ;  /* 0xffffffa400607947 */ /* 0x000fea000383ffff */
.L_x_20:
[----:B-1----:R1:W2:Y:S02]  /*6ff0*/  SYNCS.PHASECHK.TRANS64.TRYWAIT P1, [R3+URZ], R0 ;  /* 0x00000000030075a7 */ /* 0x0022a4000802017f */
[----:B--2---:R-:W-:Y:S05]  /*7000*/  @!P1 NANOSLEEP.SYNCS 0x989680 ;  /* 0x009896800000995d */ /* 0x004fea0003900000 */
[----:B------:R-:W2:Y:S02]  /*7010*/  @!P1 SYNCS.PHASECHK.TRANS64 P1, [R3+URZ], R0 ;  /* 0x00000000030095a7 */ /* 0x000ea4000802007f */
[----:B--2---:R-:W-:Y:S05]  /*7020*/  @!P1 BRA `(.L_x_20) ;  /* 0xfffffffc00f09947 */ /* 0x004fea000383ffff */
[----:B------:R-:W-:Y:S05]  /*7030*/  BRA `(.L_x_19) ;  /* 0xffffffa400d47947 */ /* 0x000fea000383ffff */
.L_x_25:
[----:B-1----:R-:W-:-:S04]  /*7040*/  IMAD.U32 R4, RZ, RZ, UR8 ;  /* 0x00000008ff047e24 */ /* 0x002fc8000f8e00ff */
[----:B------:R1:W2:Y:S03]  /*7050*/  SYNCS.PHASECHK.TRANS64.TRYWAIT P1, [R4+URZ], R3 ;  /* 0x00000003040075a7 */ /* 0x0002a6000802017f */
[----:B--2---:R-:W-:Y:S05]  /*7060*/  @!P1 NANOSLEEP.SYNCS 0x989680 ;  /* 0x009896800000995d */ /* 0x004fea0003900000 */
[----:B------:R-:W2:Y:S02]  /*7070*/  @!P1 SYNCS.PHASECHK.TRANS64 P1, [R4+URZ], R3 ;  /* 0x00000003040095a7 */ /* 0x000ea4000802007f */
[----:B--2---:R-:W-:Y:S05]  /*7080*/  @!P1 BRA `(.L_x_25) ;  /* 0xfffffffc00ec9947 */ /* 0x004fea000383ffff */
[----:B------:R-:W-:Y:S05]  /*7090*/  BRA `(.L_x_24) ;  /* 0xffffffac00147947 */ /* 0x000fea000383ffff */
.L_x_31:
[----:B0-----:R-:W-:-:S04]  /*70a0*/  IMAD.U32 R3, RZ, RZ, UR43 ;  /* 0x0000002bff037e24 */ /* 0x001fc8000f8e00ff */
[----:B------:R0:W1:Y:S03]  /*70b0*/  SYNCS.PHASECHK.TRANS64.TRYWAIT P0, [R3+URZ+0x8], R0 ;  /* 0x00000800030075a7 */ /* 0x000066000800017f */
[----:B-1----:R-:W-:Y:S05]  /*70c0*/  @!P0 NANOSLEEP.SYNCS 0x989680 ;  /* 0x009896800000895d */ /* 0x002fea0003900000 */
[----:B------:R-:W1:Y:S02]  /*70d0*/  @!P0 SYNCS.PHASECHK.TRANS64 P0, [R3+URZ+0x8], R0 ;  /* 0x00000800030085a7 */ /* 0x000e64000800007f */
[----:B-1----:R-:W-:Y:S05]  /*70e0*/  @!P0 BRA `(.L_x_31) ;  /* 0xfffffffc00ec8947 */ /* 0x002fea000383ffff */
[----:B------:R-:W-:Y:S05]  /*70f0*/  BRA `(.L_x_186) ;  /* 0xffffffb000b07947 */ /* 0x000fea000383ffff */
.L_x_164:
[----:B------:R-:W-:Y:S01]  /*7100*/  BSSY B1, `(.L_x_187) ;  /* 0x0000006000017945 */ /* 0x000fe20003800000 */
[----:B------:R-:W-:-:S07]  /*7110*/  IMAD.MOV.U32 R15, RZ, RZ, -0x1 ;  /* 0xffffffffff0f7424 */ /* 0x000fce00078e00ff */
[----:B-----5:R-:W-:Y:S05]  /*7120*/  WARPSYNC.COLLECTIVE R15, `(.L_x_188) ;  /* 0x000000000f0c7348 */ /* 0x020fea0003c00000 */
[----:B------:R-:W-:Y:S02]  /*7130*/  ELECT P6, UR62, PT ;  /* 0x00000000003e782f */ /* 0x000fe400038c0000 */
[----:B------:R-:W-:Y:S01]  /*7140*/  MOV R14, UR62 ;  /* 0x0000003e000e7c02 */ /* 0x000fe20008000f00 */
[----:B-----5:R-:W-:Y:S10]  /*7150*/  ENDCOLLECTIVE ;  /* 0x000000000000791b */ /* 0x020ff40003800000 */
.L_x_188:
[----:B------:R-:W-:Y:S05]  /*7160*/  BSYNC B1 ;  /* 0x0000000000017941 */ /* 0x000fea0003800000 */
.L_x_187:
[----:B------:R-:W-:Y:S05]  /*7170*/  BRA `(.L_x_189) ;  /* 0xffffffec00b87947 */ /* 0x000fea000383ffff */
.L_x_167:
[----:B-1----:R1:W2:Y:S02]  /*7180*/  SYNCS.PHASECHK.TRANS64.TRYWAIT P1, [R11+URZ+0x28], R6 ;  /* 0x000028060b0075a7 */ /* 0x0022a4000802017f */
[----:B--2---:R-:W-:Y:S05]  /*7190*/  @!P1 NANOSLEEP.SYNCS 0x989680 ;  /* 0x009896800000995d */ /* 0x004fea0003900000 */
[----:B------:R-:W2:Y:S02]  /*71a0*/  @!P1 SYNCS.PHASECHK.TRANS64 P1, [R11+URZ+0x28], R6 ;  /* 0x000028060b0095a7 */ /* 0x000ea4000802007f */
[----:B--2---:R-:W-:Y:S05]  /*71b0*/  @!P1 BRA `(.L_x_167) ;  /* 0xfffffffc00f09947 */ /* 0x004fea000383ffff */
[----:B------:R-:W-:Y:S05]  /*71c0*/  BRA `(.L_x_190) ;  /* 0xffffffec00ec7947 */ /* 0x000fea000383ffff */
.L_x_176:
[----:B------:R-:W-:Y:S01]  /*71d0*/  BSSY B0, `(.L_x_191) ;  /* 0x0000006000007945 */ /* 0x000fe20003800000 */
[----:B------:R-:W-:-:S07]  /*71e0*/  IMAD.MOV.U32 R15, RZ, RZ, -0x1 ;  /* 0xffffffffff0f7424 */ /* 0x000fce00078e00ff */
[----:B-----5:R-:W-:Y:S05]  /*71f0*/  WARPSYNC.COLLECTIVE R15, `(.L_x_192) ;  /* 0x000000000f0c7348 */ /* 0x020fea0003c00000 */
[----:B------:R-:W-:Y:S02]  /*7200*/  ELECT P6, UR62, PT ;  /* 0x00000000003e782f */ /* 0x000fe400038c0000 */
[----:B------:R-:W-:Y:S01]  /*7210*/  MOV R14, UR62 ;  /* 0x0000003e000e7c02 */ /* 0x000fe20008000f00 */
[----:B-----5:R-:W-:Y:S10]  /*7220*/  ENDCOLLECTIVE ;  /* 0x000000000000791b */ /* 0x020ff40003800000 */
.L_x_192:
[----:B------:R-:W-:Y:S05]  /*7230*/  BSYNC B0 ;  /* 0x0000000000007941 */ /* 0x000fea0003800000 */
.L_x_191:
[----:B------:R-:W-:Y:S05]  /*7240*/  BRA `(.L_x_193) ;  /* 0xfffffff800787947 */ /* 0x000fea000383ffff */
.L_x_180:
[----:B0-----:R0:W1:Y:S02]  /*7250*/  SYNCS.PHASECHK.TRANS64.TRYWAIT P0, [R7+URZ], R2 ;  /* 0x00000002070075a7 */ /* 0x001064000800017f */
[----:B-1----:R-:W-:Y:S05]  /*7260*/  @!P0 NANOSLEEP.SYNCS 0x989680 ;  /* 0x009896800000895d */ /* 0x002fea0003900000 */
[----:B------:R-:W1:Y:S02]  /*7270*/  @!P0 SYNCS.PHASECHK.TRANS64 P0, [R7+URZ], R2 ;  /* 0x00000002070085a7 */ /* 0x000e64000800007f */
[----:B-1----:R-:W-:Y:S05]  /*7280*/  @!P0 BRA `(.L_x_180) ;  /* 0xfffffffc00f08947 */ /* 0x002fea000383ffff */
[----:B------:R-:W-:Y:S05]  /*7290*/  BRA `(.L_x_194) ;  /* 0xfffffff800b87947 */ /* 0x000fea000383ffff */
.L_x_181:
[----:B0-----:R0:W1:Y:S02]  /*72a0*/  SYNCS.PHASECHK.TRANS64.TRYWAIT P0, [R6+URZ], R3 ;  /* 0x00000003060075a7 */ /* 0x001064000800017f */
[----:B-1----:R-:W-:Y:S05]  /*72b0*/  @!P0 NANOSLEEP.SYNCS 0x989680 ;  /* 0x009896800000895d */ /* 0x002fea0003900000 */
[----:B------:R-:W1:Y:S02]  /*72c0*/  @!P0 SYNCS.PHASECHK.TRANS64 P0, [R6+URZ], R3 ;  /* 0x00000003060085a7 */ /* 0x000e64000800007f */
[----:B-1----:R-:W-:Y:S05]  /*72d0*/  @!P0 BRA `(.L_x_181) ;  /* 0xfffffffc00f08947 */ /* 0x002fea000383ffff */
[----:B------:R-:W-:Y:S05]  /*72e0*/  BRA `(.L_x_195) ;  /* 0xfffffff800c87947 */ /* 0x000fea000383ffff */
.L_x_182:
[----:B0-----:R0:W1:Y:S02]  /*72f0*/  SYNCS.PHASECHK.TRANS64.TRYWAIT P0, [R7+URZ], R4 ;  /* 0x00000004070075a7 */ /* 0x001064000800017f */
[----:B-1----:R-:W-:Y:S05]  /*7300*/  @!P0 NANOSLEEP.SYNCS 0x989680 ;  /* 0x009896800000895d */ /* 0x002fea0003900000 */
[----:B------:R-:W1:Y:S02]  /*7310*/  @!P0 SYNCS.PHASECHK.TRANS64 P0, [R7+URZ], R4 ;  /* 0x00000004070085a7 */ /* 0x000e64000800007f */
[----:B-1----:R-:W-:Y:S05]  /*7320*/  @!P0 BRA `(.L_x_182) ;  /* 0xfffffffc00f08947 */ /* 0x002fea000383ffff */
[----:B------:R-:W-:Y:S05]  /*7330*/  BRA `(.L_x_196) ;  /* 0xfffffff800d87947 */ /* 0x000fea000383ffff */
.L_x_183:
[----:B-1----:R1:W2:Y:S02]  /*7340*/  SYNCS.PHASECHK.TRANS64.TRYWAIT P0, [R6+URZ], R3 ;  /* 0x00000003060075a7 */ /* 0x0022a4000800017f */
[----:B--2---:R-:W-:Y:S05]  /*7350*/  @!P0 NANOSLEEP.SYNCS 0x989680 ;  /* 0x009896800000895d */ /* 0x004fea0003900000 */
[----:B------:R-:W2:Y:S02]  /*7360*/  @!P0 SYNCS.PHASECHK.TRANS64 P0, [R6+URZ], R3 ;  /* 0x00000003060085a7 */ /* 0x000ea4000800007f */
[----:B--2---:R-:W-:Y:S05]  /*7370*/  @!P0 BRA `(.L_x_183) ;  /* 0xfffffffc00f08947 */ /* 0x004fea000383ffff */
[----:B------:R-:W-:Y:S05]  /*7380*/  BRA `(.L_x_197) ;  /* 0xfffffff800e07947 */ /* 0x000fea000383ffff */
.L_x_198:
[----:B------:R-:W-:-:S00]  /*7390*/  BRA `(.L_x_198) ;  /* 0xfffffffc00fc7947 */ /* 0x000fc0000383ffff */
[----:B------:R-:W-:-:S00]  /*73a0*/  NOP ;  /* 0x0000000000007918 */ /* 0x000fc00000000000 */
        /* <DEDUP_REMOVED lines=13> */
.L_x_199:


//--------------------- .nv.global.init           --------------------------
	.section	.nv.global.init,"aw",@progbits
.nv.global.init:
	.type		$str$22,@object
	.size		$str$22,($str$23 - $str$22)
$str$22:
        /*0000*/ 	.byte	0x6b, 0x5f, 0x74, 0x69, 0x6c, 0x65, 0x5f, 0x63, 0x6f, 0x75, 0x6e, 0x74, 0x20, 0x3e, 0x3d, 0x20
        /*0010*/ 	.byte	0x31, 0x00
	.type		$str$23,@object
	.size		$str$23,(__unnamed_1 - $str$23)
$str$23:
        /*0012*/ 	.byte	0x2f, 0x74, 0x6d, 0x70, 0x2f, 0x63, 0x75, 0x74, 0x6c, 0x61, 0x73, 0x73, 0x5f, 0x73, 0x77, 0x65
        /*0022*/ 	.byte	0x65, 0x70, 0x5f, 0x73, 0x72, 0x63, 0x2f, 0x69, 0x6e, 0x63, 0x6c, 0x75, 0x64, 0x65, 0x2f, 0x63
        /*0032*/ 	.byte	0x75, 0x74, 0x6c, 0x61, 0x73, 0x73, 0x2f, 0x67, 0x65, 0x6d, 0x6d, 0x2f, 0x63, 0x6f, 0x6c, 0x6c
        /*0042*/ 	.byte	0x65, 0x63, 0x74, 0x69, 0x76, 0x65, 0x2f, 0x73, 0x6d, 0x39, 0x30, 0x5f, 0x6d, 0x6d, 0x61, 0x5f
        /*0052*/ 	.byte	0x74, 0x6d, 0x61, 0x5f, 0x67, 0x6d, 0x6d, 0x61, 0x5f, 0x73, 0x73, 0x5f, 0x77, 0x61, 0x72, 0x70
        /*0062*/ 	.byte	0x73, 0x70, 0x65, 0x63, 0x69, 0x61, 0x6c, 0x69, 0x7a, 0x65, 0x64, 0x2e, 0x68, 0x70, 0x70, 0x00
	.type		__unnamed_1,@object
	.size		__unnamed_1,(.L_0 - __unnamed_1)
__unnamed_1:
        /*0072*/ 	.byte	0x76, 0x6f, 0x69, 0x64, 0x20, 0x63, 0x75, 0x74, 0x6c, 0x61, 0x73, 0x73, 0x3a, 0x3a, 0x67, 0x65
        /* <DEDUP_REMOVED lines=174> */
        /*0b62*/ 	.byte	0x75, 0x74, 0x65, 0x3a, 0x3a, 0x69, 0x64, 0x65, 0x6e, 0x74, 0x69, 0x74, 0x79, 0x5d, 0x00
.L_0:


//--------------------- .nv.shared._ZN7cutlass13device_kernelINS_4gemm6kernel13GemmUniversalIN4cute5tupleIJiiiiEEENS1_10collective13CollectiveMmaINS1_34MainloopSm90TmaGmmaWarpSpecializedILi5ENS5_IJNS4_1CILi1EEESB_SB_EEENS1_32KernelTmaWarpSpecializedPingpongEEENS5_IJNSA_ILi64EEENSA_ILi128EEESF_EEEfNS5_IJlSB_lEEEfSI_NS4_8TiledMMAINS4_8MMA_AtomIJNS4_4SM904GMMA30MMA_64x128x8_F32TF32TF32_SS_TNILNSM_7ScaleInE1ELSO_1EEEEEENS4_6LayoutISC_NS5_IJNSA_ILi0EEESS_SS_EEEEENS5_IJNS4_10UnderscoreESV_SV_EEEEENS4_13SM90_TMA_LOADENS4_14ComposedLayoutINS4_7SwizzleILi3ELi4ELi3EEENS4_18smem_ptr_flag_bitsILi32EEENSR_INS5_IJNSA_ILi8EEENSA_ILi32EEEEEENS5_IJS15_SB_EEEEEEEvNS4_8identityESY_S19_vS1A_EENS_8epilogue10collective6detail29Sm90TmaWarpSpecializedAdapterINS1D_15DefaultEpilogueIfSI_SI_NS1C_6thread17LinearCombinationIfLi1EffLNS1H_9ScaleType4KindE0ELNS_15FloatRoundStyleE2EfEENS1_15EpilogueDefaultEEEEEvvEEEEvNT_6ParamsE --------------------------
	.section	.nv.shared._ZN7cutlass13device_kernelINS_4gemm6kernel13GemmUniversalIN4cute5tupleIJiiiiEEENS1_10collective13CollectiveMmaINS1_34MainloopSm90TmaGmmaWarpSpecializedILi5ENS5_IJNS4_1CILi1EEESB_SB_EEENS1_32KernelTmaWarpSpecializedPingpongEEENS5_IJNSA_ILi64EEENSA_ILi128EEESF_EEEfNS5_IJlSB_lEEEfSI_NS4_8TiledMMAINS4_8MMA_AtomIJNS4_4SM904GMMA30MMA_64x128x8_F32TF32TF32_SS_TNILNSM_7ScaleInE1ELSO_1EEEEEENS4_6LayoutISC_NS5_IJNSA_ILi0EEESS_SS_EEEEENS5_IJNS4_10UnderscoreESV_SV_EEEEENS4_13SM90_TMA_LOADENS4_14ComposedLayoutINS4_7SwizzleILi3ELi4ELi3EEENS4_18smem_ptr_flag_bitsILi32EEENSR_INS5_IJNSA_ILi8EEENSA_ILi32EEEEEENS5_IJS15_SB_EEEEEEEvNS4_8identityESY_S19_vS1A_EENS_8epilogue10collective6detail29Sm90TmaWarpSpecializedAdapterINS1D_15DefaultEpilogueIfSI_SI_NS1C_6thread17LinearCombinationIfLi1EffLNS1H_9ScaleType4KindE0ELNS_15FloatRoundStyleE2EfEENS1_15EpilogueDefaultEEEEEvvEEEEvNT_6ParamsE,"aw",@nobits
	.sectionflags	@""
	.align	16
	.zero		1024


//--------------------- .nv.shared.reserved.0     --------------------------
	.section	.nv.shared.reserved.0,"aw",@nobits
	.weak		__nv_reservedSMEM_offset_0_alias
	.size		__nv_reservedSMEM_offset_0_alias, 0, 0
	.other		__nv_reservedSMEM_offset_0_alias,@"STO_CUDA_RESERVED_SHARED STV_DEFAULT"
__nv_reservedSMEM_offset_0_alias:
	.zero		0


//--------------------- .nv.global                --------------------------
	.section	.nv.global,"aw",@nobits
.nv.global:
	.type		_ZN40_INTERNAL_93a676d8_4_k_cu_b10aeff7_186864cute1_E,@object
	.size		_ZN40_INTERNAL_93a676d8_4_k_cu_b10aeff7_186864cute1_E,(_ZN40_INTERNAL_93a676d8_4_k_cu_b10aeff7_186864cuda3std3__45__cpo6cbeginE - _ZN40_INTERNAL_93a676d8_4_k_cu_b10aeff7_186864cute1_E)
_ZN40_INTERNAL_93a676d8_4_k_cu_b10aeff7_186864cute1_E:
	.zero		1
	.type		_ZN40_INTERNAL_93a676d8_4_k_cu_b10aeff7_186864cuda3std3__45__cpo6cbeginE,@object
	.size		_ZN40_INTERNAL_93a676d8_4_k_cu_b10aeff7_186864cuda3std3__45__cpo6cbeginE,(_ZN40_INTERNAL_93a676d8_4_k_cu_b10aeff7_186864cuda3std3__48in_placeE - _ZN40_INTERNAL_93a676d8_4_k_cu_b10aeff7_186864cuda3std3__45__cpo6cbeginE)
_ZN40_INTERNAL_93a676d8_4_k_cu_b10aeff7_186864cuda3std3__45__cpo6cbeginE:
	.zero		1
	.type		_ZN40_INTERNAL_93a676d8_4_k_cu_b10aeff7_186864cuda3std3__48in_placeE,@object
	.size		_ZN40_INTERNAL_93a676d8_4_k_cu_b10aeff7_186864cuda3std3__48in_placeE,(_ZN40_INTERNAL_93a676d8_4_k_cu_b10aeff7_186864cuda3std6ranges3__45__cpo9iter_moveE - _ZN40_INTERNAL_93a676d8_4_k_cu_b10aeff7_186864cuda3std3__48in_placeE)
_ZN40_INTERNAL_93a676d8_4_k_cu_b10aeff7_186864cuda3std3__48in_placeE:
	.zero		1
	.type		_ZN40_INTERNAL_93a676d8_4_k_cu_b10aeff7_186864cuda3std6ranges3__45__cpo9iter_moveE,@object
	.size		_ZN40_INTERNAL_93a676d8_4_k_cu_b10aeff7_186864cuda3std6ranges3__45__cpo9iter_moveE,(_ZN40_INTERNAL_93a676d8_4_k_cu_b10aeff7_186864cuda3std3__45__cpo5beginE - _ZN40_INTERNAL_93a676d8_4_k_cu_b10aeff7_186864cuda3std6ranges3__45__cpo9iter_moveE)
_ZN40_INTERNAL_93a676d8_4_k_cu_b10aeff7_186864cuda3std6ranges3__45__cpo9iter_moveE:
	.zero		1
	.type		_ZN40_INTERNAL_93a676d8_4_k_cu_b10aeff7_186864cuda3std3__45__cpo5beginE,@object
	.size		_ZN40_INTERNAL_93a676d8_4_k_cu_b10aeff7_186864cuda3std3__45__cpo5beginE,(_ZN40_INTERNAL_93a676d8_4_k_cu_b10aeff7_186864cuda3std3__442_GLOBAL__N__93a676d8_4_k_cu_b10aeff7_186866ignoreE - _ZN40_INTERNAL_93a676d8_4_k_cu_b10aeff7_186864cuda3std3__45__cpo5beginE)
_ZN40_INTERNAL_93a676d8_4_k_cu_b10aeff7_186864cuda3std3__45__cpo5beginE:
	.zero		1
	.type		_ZN40_INTERNAL_93a676d8_4_k_cu_b10aeff7_186864cuda3std3__442_GLOBAL__N__93a676d8_4_k_cu_b10aeff7_186866ignoreE,@object
	.size		_ZN40_INTERNAL_93a676d8_4_k_cu_b10aeff7_186864cuda3std3__442_GLOBAL__N__93a676d8_4_k_cu_b10aeff7_186866ignoreE,(_ZN40_INTERNAL_93a676d8_4_k_cu_b10aeff7_186864cute7productE - _ZN40_INTERNAL_93a676d8_4_k_cu_b10aeff7_186864cuda3std3__442_GLOBAL__N__93a676d8_4_k_cu_b10aeff7_186866ignoreE)
_ZN40_INTERNAL_93a676d8_4_k_cu_b10aeff7_186864cuda3std3__442_GLOBAL__N__93a676d8_4_k_cu_b10aeff7_186866ignoreE:
	.zero		1
	.type		_ZN40_INTERNAL_93a676d8_4_k_cu_b10aeff7_186864cute7productE,@object
	.size		_ZN40_INTERNAL_93a676d8_4_k_cu_b10aeff7_186864cute7productE,(_ZN40_INTERNAL_93a676d8_4_k_cu_b10aeff7_186864cuda3std3__45__cpo3endE - _ZN40_INTERNAL_93a676d8_4_k_cu_b10aeff7_186864cute7productE)
_ZN40_INTERNAL_93a676d8_4_k_cu_b10aeff7_186864cute7productE:
	.zero		1
	.type		_ZN40_INTERNAL_93a676d8_4_k_cu_b10aeff7_186864cuda3std3__45__cpo3endE,@object
	.size		_ZN40_INTERNAL_93a676d8_4_k_cu_b10aeff7_186864cuda3std3__45__cpo3endE,(_ZN40_INTERNAL_93a676d8_4_k_cu_b10aeff7_186864cuda3std3__419piecewise_constructE - _ZN40_INTERNAL_93a676d8_4_k_cu_b10aeff7_186864cuda3std3__45__cpo3endE)
_ZN40_INTERNAL_93a676d8_4_k_cu_b10aeff7_186864cuda3std3__45__cpo3endE:
	.zero		1
	.type		_ZN40_INTERNAL_93a676d8_4_k_cu_b10aeff7_186864cuda3std3__419piecewise_constructE,@object
	.size		_ZN40_INTERNAL_93a676d8_4_k_cu_b10aeff7_186864cuda3std3__419piecewise_constructE,(_ZN40_INTERNAL_93a676d8_4_k_cu_b10aeff7_186864cuda3std3__45__cpo4cendE - _ZN40_INTERNAL_93a676d8_4_k_cu_b10aeff7_186864cuda3std3__419piecewise_constructE)
_ZN40_INTERNAL_93a676d8_4_k_cu_b10aeff7_186864cuda3std3__419piecewise_constructE:
	.zero		1
	.type		_ZN40_INTERNAL_93a676d8_4_k_cu_b10aeff7_186864cuda3std3__45__cpo4cendE,@object
	.size		_ZN40_INTERNAL_93a676d8_4_k_cu_b10aeff7_186864cuda3std3__45__cpo4cendE,(_ZN40_INTERNAL_93a676d8_4_k_cu_b10aeff7_186864cuda3std6ranges3__45__cpo4swapE - _ZN40_INTERNAL_93a676d8_4_k_cu_b10aeff7_186864cuda3std3__45__cpo4cendE)
_ZN40_INTERNAL_93a676d8_4_k_cu_b10aeff7_186864cuda3std3__45__cpo4cendE:
	.zero		1
	.type		_ZN40_INTERNAL_93a676d8_4_k_cu_b10aeff7_186864cuda3std6ranges3__45__cpo4swapE,@object
	.size		_ZN40_INTERNAL_93a676d8_4_k_cu_b10aeff7_186864cuda3std6ranges3__45__cpo4swapE,(.L_8 - _ZN40_INTERNAL_93a676d8_4_k_cu_b10aeff7_186864cuda3std6ranges3__45__cpo4swapE)
_ZN40_INTERNAL_93a676d8_4_k_cu_b10aeff7_186864cuda3std6ranges3__45__cpo4swapE:
	.zero		1
.L_8:


//--------------------- .nv.constant0._ZN7cutlass13device_kernelINS_4gemm6kernel13GemmUniversalIN4cute5tupleIJiiiiEEENS1_10collective13CollectiveMmaINS1_34MainloopSm90TmaGmmaWarpSpecializedILi5ENS5_IJNS4_1CILi1EEESB_SB_EEENS1_32KernelTmaWarpSpecializedPingpongEEENS5_IJNSA_ILi64EEENSA_ILi128EEESF_EEEfNS5_IJlSB_lEEEfSI_NS4_8TiledMMAINS4_8MMA_AtomIJNS4_4SM904GMMA30MMA_64x128x8_F32TF32TF32_SS_TNILNSM_7ScaleInE1ELSO_1EEEEEENS4_6LayoutISC_NS5_IJNSA_ILi0EEESS_SS_EEEEENS5_IJNS4_10UnderscoreESV_SV_EEEEENS4_13SM90_TMA_LOADENS4_14ComposedLayoutINS4_7SwizzleILi3ELi4ELi3EEENS4_18smem_ptr_flag_bitsILi32EEENSR_INS5_IJNSA_ILi8EEENSA_ILi32EEEEEENS5_IJS15_SB_EEEEEEEvNS4_8identityESY_S19_vS1A_EENS_8epilogue10collective6detail29Sm90TmaWarpSpecializedAdapterINS1D_15DefaultEpilogueIfSI_SI_NS1C_6thread17LinearCombinationIfLi1EffLNS1H_9ScaleType4KindE0ELNS_15FloatRoundStyleE2EfEENS1_15EpilogueDefaultEEEEEvvEEEEvNT_6ParamsE --------------------------
	.section	.nv.constant0._ZN7cutlass13device_kernelINS_4gemm6kernel13GemmUniversalIN4cute5tupleIJiiiiEEENS1_10collective13CollectiveMmaINS1_34MainloopSm90TmaGmmaWarpSpecializedILi5ENS5_IJNS4_1CILi1EEESB_SB_EEENS1_32KernelTmaWarpSpecializedPingpongEEENS5_IJNSA_ILi64EEENSA_ILi128EEESF_EEEfNS5_IJlSB_lEEEfSI_NS4_8TiledMMAINS4_8MMA_AtomIJNS4_4SM904GMMA30MMA_64x128x8_F32TF32TF32_SS_TNILNSM_7ScaleInE1ELSO_1EEEEEENS4_6LayoutISC_NS5_IJNSA_ILi0EEESS_SS_EEEEENS5_IJNS4_10UnderscoreESV_SV_EEEEENS4_13SM90_TMA_LOADENS4_14ComposedLayoutINS4_7SwizzleILi3ELi4ELi3EEENS4_18smem_ptr_flag_bitsILi32EEENSR_INS5_IJNSA_ILi8EEENSA_ILi32EEEEEENS5_IJS15_SB_EEEEEEEvNS4_8identityESY_S19_vS1A_EENS_8epilogue10collective6detail29Sm90TmaWarpSpecializedAdapterINS1D_15DefaultEpilogueIfSI_SI_NS1C_6thread17LinearCombinationIfLi1EffLNS1H_9ScaleType4KindE0ELNS_15FloatRoundStyleE2EfEENS1_15EpilogueDefaultEEEEEvvEEEEvNT_6ParamsE,"a",@progbits
	.sectionflags	@""
	.align	4
.nv.constant0._ZN7cutlass13device_kernelINS_4gemm6kernel13GemmUniversalIN4cute5tupleIJiiiiEEENS1_10collective13CollectiveMmaINS1_34MainloopSm90TmaGmmaWarpSpecializedILi5ENS5_IJNS4_1CILi1EEESB_SB_EEENS1_32KernelTmaWarpSpecializedPingpongEEENS5_IJNSA_ILi64EEENSA_ILi128EEESF_EEEfNS5_IJlSB_lEEEfSI_NS4_8TiledMMAINS4_8MMA_AtomIJNS4_4SM904GMMA30MMA_64x128x8_F32TF32TF32_SS_TNILNSM_7ScaleInE1ELSO_1EEEEEENS4_6LayoutISC_NS5_IJNSA_ILi0EEESS_SS_EEEEENS5_IJNS4_10UnderscoreESV_SV_EEEEENS4_13SM90_TMA_LOADENS4_14ComposedLayoutINS4_7SwizzleILi3ELi4ELi3EEENS4_18smem_ptr_flag_bitsILi32EEENSR_INS5_IJNSA_ILi8EEENSA_ILi32EEEEEENS5_IJS15_SB_EEEEEEEvNS4_8identityESY_S19_vS1A_EENS_8epilogue10collective6detail29Sm90TmaWarpSpecializedAdapterINS1D_15DefaultEpilogueIfSI_SI_NS1C_6thread17LinearCombinationIfLi1EffLNS1H_9ScaleType4KindE0ELNS_15FloatRoundStyleE2EfEENS1_15EpilogueDefaultEEEEEvvEEEEvNT_6ParamsE:
	.zero		1664


//--------------------- SYMBOLS --------------------------

	.type		.nv.reservedSmem.offset0,@object
	.size		.nv.reservedSmem.offset0,0x4
	.type		__assertfail,@function
